	.target	sm_100a

	.elftype	@"ET_EXEC"


//--------------------- .note.nv.tkinfo           --------------------------
	.section	.note.nv.tkinfo,"",@"SHT_NOTE"
	.sectionflags	@"SHF_NOTE_NV_TKINFO"
	.tkinfo
        /*0018*/ 	.word	0x00000002
        /*0030*/ 	.string	""
        /*0030*/ 	.string	"ptxas"
        /*0030*/ 	.string	"Cuda compilation tools, release 13.0, V13.0.88"
        /*0030*/ 	.string	"Build cuda_13.0.r13.0/compiler.36424714_0"
        /*0030*/ 	.string	"-arch sm_100a -m 64 "



//--------------------- .note.nv.cuinfo           --------------------------
	.section	.note.nv.cuinfo,"",@"SHT_NOTE"
	.sectionflags	@"SHF_NOTE_NV_CUINFO"
        /*0018*/ 	.short	0x0002
        /*001a*/ 	.short	0x0064
        /*001c*/ 	.short	0x0082
	.zero		2


//--------------------- .nv.info                  --------------------------
	.section	.nv.info,"",@"SHT_CUDA_INFO"
	.align	4


	//----- nvinfo : EIATTR_REGCOUNT
	.align		4
        /*0000*/ 	.byte	0x04, 0x2f
        /*0002*/ 	.short	(.L_19 - .L_18)
	.align		4
.L_18:
        /*0004*/ 	.word	index@(_ZN7cutlass13device_kernelINS_4gemm6kernel13GemmUniversalIN4cute5tupleIJiiiiEEENS1_10collective13CollectiveMmaINS1_35MainloopSm100TmaUmmaWarpSpecializedILi34ELi2ELi4ENS5_IJNS4_1CILi2EEENSA_ILi1EEESC_EEEEENS5_IJNSA_ILi64EEENSA_ILi128EEENSA_ILi32EEEEEEaNS5_IJlSC_lEEEaSJ_NS4_8TiledMMAINS4_8MMA_AtomIJNS4_15SM100_MMA_S8_SSIaaiLi64ELi128ELNS4_4UMMA5MajorE0ELSO_0ELNSN_8SaturateE0EEEEEENS4_6LayoutINS5_IJSC_SC_SC_EEENS5_IJNSA_ILi0EEESU_SU_EEEEENS5_IJNS4_10UnderscoreESX_SX_EEEEENS4_13SM90_TMA_LOADENS4_14ComposedLayoutINS4_7SwizzleILi1ELi4ELi3EEENS4_18smem_ptr_flag_bitsILi8EEENSS_INS5_IJNSA_ILi8EEESH_EEENS5_IJSH_SC_EEEEEEEvNS4_8identityENS4_23SM90_TMA_LOAD_MULTICASTES1A_vS1B_EENS_8epilogue10collective18CollectiveEpilogueINS1E_23Sm100TmaWarpSpecializedILi2ELi2ELi32ELb0ELb0EEEJSI_NS5_IJNSS_ISF_SC_EES1J_EEEaSJ_aSJ_NS1E_6fusion15FusionCallbacksIS1I_NS1L_17LinearCombinationIaiaiLNS_15FloatRoundStyleE2EEESI_S1K_JEEENS4_5SM1004TMEM4LOAD26SM100_TMEM_LOAD_16dp32b32xES10_NS11_INS12_ILi2ELi4ELi3EEES15_NSS_INS5_IJS16_SF_EEENS5_IJSF_SC_EEEEEEENS4_39AutoVectorizingCopyWithAssumedAlignmentILi128EEENS4_14SM90_TMA_STOREES1Z_S21_S21_EEEvvEEEEvNT_6ParamsE)
        /*0008*/ 	.word	0x0000005a


	//----- nvinfo : EIATTR_FRAME_SIZE
	.align		4
.L_19:
        /*000c*/ 	.byte	0x04, 0x11
        /*000e*/ 	.short	(.L_21 - .L_20)
	.align		4
.L_20:
        /*0010*/ 	.word	index@($__internal_2_$__cuda_sm10x_tcgen05_guardrail_trap_unallocated_columns_being_dealloced)
        /*0014*/ 	.word	0x00000000


	//----- nvinfo : EIATTR_FRAME_SIZE
	.align		4
.L_21:
        /*0018*/ 	.byte	0x04, 0x11
        /*001a*/ 	.short	(.L_23 - .L_22)
	.align		4
.L_22:
        /*001c*/ 	.word	index@($__internal_1_$__cuda_sm10x_tcgen05_guardrail_trap_phase_invalid_during_alloc)
        /*0020*/ 	.word	0x00000000


	//----- nvinfo : EIATTR_FRAME_SIZE
	.align		4
.L_23:
        /*0024*/ 	.byte	0x04, 0x11
        /*0026*/ 	.short	(.L_25 - .L_24)
	.align		4
.L_24:
        /*0028*/ 	.word	index@($__internal_0_$__cuda_sm10x_tcgen05_guardrail_trap_col_being_dealloced_not_returned_by_alloc)
        /*002c*/ 	.word	0x00000000


	//----- nvinfo : EIATTR_FRAME_SIZE
	.align		4
.L_25:
        /*0030*/ 	.byte	0x04, 0x11
        /*0032*/ 	.short	(.L_27 - .L_26)
	.align		4
.L_26:
        /*0034*/ 	.word	index@(_ZN7cutlass13device_kernelINS_4gemm6kernel13GemmUniversalIN4cute5tupleIJiiiiEEENS1_10collective13CollectiveMmaINS1_35MainloopSm100TmaUmmaWarpSpecializedILi34ELi2ELi4ENS5_IJNS4_1CILi2EEENSA_ILi1EEESC_EEEEENS5_IJNSA_ILi64EEENSA_ILi128EEENSA_ILi32EEEEEEaNS5_IJlSC_lEEEaSJ_NS4_8TiledMMAINS4_8MMA_AtomIJNS4_15SM100_MMA_S8_SSIaaiLi64ELi128ELNS4_4UMMA5MajorE0ELSO_0ELNSN_8SaturateE0EEEEEENS4_6LayoutINS5_IJSC_SC_SC_EEENS5_IJNSA_ILi0EEESU_SU_EEEEENS5_IJNS4_10UnderscoreESX_SX_EEEEENS4_13SM90_TMA_LOADENS4_14ComposedLayoutINS4_7SwizzleILi1ELi4ELi3EEENS4_18smem_ptr_flag_bitsILi8EEENSS_INS5_IJNSA_ILi8EEESH_EEENS5_IJSH_SC_EEEEEEEvNS4_8identityENS4_23SM90_TMA_LOAD_MULTICASTES1A_vS1B_EENS_8epilogue10collective18CollectiveEpilogueINS1E_23Sm100TmaWarpSpecializedILi2ELi2ELi32ELb0ELb0EEEJSI_NS5_IJNSS_ISF_SC_EES1J_EEEaSJ_aSJ_NS1E_6fusion15FusionCallbacksIS1I_NS1L_17LinearCombinationIaiaiLNS_15FloatRoundStyleE2EEESI_S1K_JEEENS4_5SM1004TMEM4LOAD26SM100_TMEM_LOAD_16dp32b32xES10_NS11_INS12_ILi2ELi4ELi3EEES15_NSS_INS5_IJS16_SF_EEENS5_IJSF_SC_EEEEEEENS4_39AutoVectorizingCopyWithAssumedAlignmentILi128EEENS4_14SM90_TMA_STOREES1Z_S21_S21_EEEvvEEEEvNT_6ParamsE)
        /*0038*/ 	.word	0x00000000


	//----- nvinfo : EIATTR_MIN_STACK_SIZE
	.align		4
.L_27:
        /*003c*/ 	.byte	0x04, 0x12
        /*003e*/ 	.short	(.L_29 - .L_28)
	.align		4
.L_28:
        /*0040*/ 	.word	index@(_ZN7cutlass13device_kernelINS_4gemm6kernel13GemmUniversalIN4cute5tupleIJiiiiEEENS1_10collective13CollectiveMmaINS1_35MainloopSm100TmaUmmaWarpSpecializedILi34ELi2ELi4ENS5_IJNS4_1CILi2EEENSA_ILi1EEESC_EEEEENS5_IJNSA_ILi64EEENSA_ILi128EEENSA_ILi32EEEEEEaNS5_IJlSC_lEEEaSJ_NS4_8TiledMMAINS4_8MMA_AtomIJNS4_15SM100_MMA_S8_SSIaaiLi64ELi128ELNS4_4UMMA5MajorE0ELSO_0ELNSN_8SaturateE0EEEEEENS4_6LayoutINS5_IJSC_SC_SC_EEENS5_IJNSA_ILi0EEESU_SU_EEEEENS5_IJNS4_10UnderscoreESX_SX_EEEEENS4_13SM90_TMA_LOADENS4_14ComposedLayoutINS4_7SwizzleILi1ELi4ELi3EEENS4_18smem_ptr_flag_bitsILi8EEENSS_INS5_IJNSA_ILi8EEESH_EEENS5_IJSH_SC_EEEEEEEvNS4_8identityENS4_23SM90_TMA_LOAD_MULTICASTES1A_vS1B_EENS_8epilogue10collective18CollectiveEpilogueINS1E_23Sm100TmaWarpSpecializedILi2ELi2ELi32ELb0ELb0EEEJSI_NS5_IJNSS_ISF_SC_EES1J_EEEaSJ_aSJ_NS1E_6fusion15FusionCallbacksIS1I_NS1L_17LinearCombinationIaiaiLNS_15FloatRoundStyleE2EEESI_S1K_JEEENS4_5SM1004TMEM4LOAD26SM100_TMEM_LOAD_16dp32b32xES10_NS11_INS12_ILi2ELi4ELi3EEES15_NSS_INS5_IJS16_SF_EEENS5_IJSF_SC_EEEEEEENS4_39AutoVectorizingCopyWithAssumedAlignmentILi128EEENS4_14SM90_TMA_STOREES1Z_S21_S21_EEEvvEEEEvNT_6ParamsE)
        /*0044*/ 	.word	0x00000000
.L_29:


//--------------------- .nv.compat                --------------------------
	.section	.nv.compat,"",@"SHT_CUDA_COMPAT_INFO"
	.align	4
        /*0000*/ 	.byte	0x02, 0x09, 0x01, 0x00, 0x02, 0x02, 0x03, 0x00, 0x02, 0x05, 0x06, 0x00, 0x03, 0x07, 0x01, 0x01
        /*0010*/ 	.byte	0x02, 0x03, 0x01, 0x00, 0x02, 0x06, 0x01, 0x00, 0x04, 0x0b, 0x08, 0x00, 0x01, 0x00, 0x00, 0x00
        /*0020*/ 	.byte	0x00, 0x00, 0x00, 0x00


//--------------------- .nv.info._ZN7cutlass13device_kernelINS_4gemm6kernel13GemmUniversalIN4cute5tupleIJiiiiEEENS1_10collective13CollectiveMmaINS1_35MainloopSm100TmaUmmaWarpSpecializedILi34ELi2ELi4ENS5_IJNS4_1CILi2EEENSA_ILi1EEESC_EEEEENS5_IJNSA_ILi64EEENSA_ILi128EEENSA_ILi32EEEEEEaNS5_IJlSC_lEEEaSJ_NS4_8TiledMMAINS4_8MMA_AtomIJNS4_15SM100_MMA_S8_SSIaaiLi64ELi128ELNS4_4UMMA5MajorE0ELSO_0ELNSN_8SaturateE0EEEEEENS4_6LayoutINS5_IJSC_SC_SC_EEENS5_IJNSA_ILi0EEESU_SU_EEEEENS5_IJNS4_10UnderscoreESX_SX_EEEEENS4_13SM90_TMA_LOADENS4_14ComposedLayoutINS4_7SwizzleILi1ELi4ELi3EEENS4_18smem_ptr_flag_bitsILi8EEENSS_INS5_IJNSA_ILi8EEESH_EEENS5_IJSH_SC_EEEEEEEvNS4_8identityENS4_23SM90_TMA_LOAD_MULTICASTES1A_vS1B_EENS_8epilogue10collective18CollectiveEpilogueINS1E_23Sm100TmaWarpSpecializedILi2ELi2ELi32ELb0ELb0EEEJSI_NS5_IJNSS_ISF_SC_EES1J_EEEaSJ_aSJ_NS1E_6fusion15FusionCallbacksIS1I_NS1L_17LinearCombinationIaiaiLNS_15FloatRoundStyleE2EEESI_S1K_JEEENS4_5SM1004TMEM4LOAD26SM100_TMEM_LOAD_16dp32b32xES10_NS11_INS12_ILi2ELi4ELi3EEES15_NSS_INS5_IJS16_SF_EEENS5_IJSF_SC_EEEEEEENS4_39AutoVectorizingCopyWithAssumedAlignmentILi128EEENS4_14SM90_TMA_STOREES1Z_S21_S21_EEEvvEEEEvNT_6ParamsE --------------------------
	.section	.nv.info._ZN7cutlass13device_kernelINS_4gemm6kernel13GemmUniversalIN4cute5tupleIJiiiiEEENS1_10collective13CollectiveMmaINS1_35MainloopSm100TmaUmmaWarpSpecializedILi34ELi2ELi4ENS5_IJNS4_1CILi2EEENSA_ILi1EEESC_EEEEENS5_IJNSA_ILi64EEENSA_ILi128EEENSA_ILi32EEEEEEaNS5_IJlSC_lEEEaSJ_NS4_8TiledMMAINS4_8MMA_AtomIJNS4_15SM100_MMA_S8_SSIaaiLi64ELi128ELNS4_4UMMA5MajorE0ELSO_0ELNSN_8SaturateE0EEEEEENS4_6LayoutINS5_IJSC_SC_SC_EEENS5_IJNSA_ILi0EEESU_SU_EEEEENS5_IJNS4_10UnderscoreESX_SX_EEEEENS4_13SM90_TMA_LOADENS4_14ComposedLayoutINS4_7SwizzleILi1ELi4ELi3EEENS4_18smem_ptr_flag_bitsILi8EEENSS_INS5_IJNSA_ILi8EEESH_EEENS5_IJSH_SC_EEEEEEEvNS4_8identityENS4_23SM90_TMA_LOAD_MULTICASTES1A_vS1B_EENS_8epilogue10collective18CollectiveEpilogueINS1E_23Sm100TmaWarpSpecializedILi2ELi2ELi32ELb0ELb0EEEJSI_NS5_IJNSS_ISF_SC_EES1J_EEEaSJ_aSJ_NS1E_6fusion15FusionCallbacksIS1I_NS1L_17LinearCombinationIaiaiLNS_15FloatRoundStyleE2EEESI_S1K_JEEENS4_5SM1004TMEM4LOAD26SM100_TMEM_LOAD_16dp32b32xES10_NS11_INS12_ILi2ELi4ELi3EEES15_NSS_INS5_IJS16_SF_EEENS5_IJSF_SC_EEEEEEENS4_39AutoVectorizingCopyWithAssumedAlignmentILi128EEENS4_14SM90_TMA_STOREES1Z_S21_S21_EEEvvEEEEvNT_6ParamsE,"",@"SHT_CUDA_INFO"
	.sectionflags	@""
	.align	4


	//----- nvinfo : EIATTR_CUDA_API_VERSION
	.align		4
        /*0000*/ 	.byte	0x04, 0x37
        /*0002*/ 	.short	(.L_31 - .L_30)
.L_30:
        /*0004*/ 	.word	0x00000082


	//----- nvinfo : EIATTR_KPARAM_INFO
	.align		4
.L_31:
        /*0008*/ 	.byte	0x04, 0x17
        /*000a*/ 	.short	(.L_33 - .L_32)
.L_32:
        /*000c*/ 	.word	0x00000000
        /*0010*/ 	.short	0x0000
        /*0012*/ 	.short	0x0000
        /*0014*/ 	.byte	0x00, 0xf0, 0x01, 0x20


	//----- nvinfo : EIATTR_AT_ENTRY_FRAGMENTS
	.align		4
.L_33:
        /*0018*/ 	.byte	0x04, 0x4f
        /*001a*/ 	.short	(.L_35 - .L_34)


	//   ....[0]....
.L_34:
        /*001c*/ 	.word	0x00000006


	//----- nvinfo : EIATTR_RESERVED_SMEM_USED
	.align		4
.L_35:
        /*0020*/ 	.byte	0x01, 0x41
	.zero		2


	//----- nvinfo : EIATTR_SPARSE_MMA_MASK
	.align		4
        /*0024*/ 	.byte	0x03, 0x50
        /*0026*/ 	.short	0x0000


	//----- nvinfo : EIATTR_TCGEN05_1CTA_USED
	.align		4
        /*0028*/ 	.byte	0x01, 0x51
	.zero		2


	//----- nvinfo : EIATTR_MAXREG_COUNT
	.align		4
        /*002c*/ 	.byte	0x03, 0x1b
        /*002e*/ 	.short	0x00ff


	//----- nvinfo : EIATTR_NUM_BARRIERS
	.align		4
        /*0030*/ 	.byte	0x02, 0x4c
        /*0032*/ 	.byte	0x07
	.zero		1


	//----- nvinfo : EIATTR_EXTERNS
	.align		4
        /*0034*/ 	.byte	0x04, 0x0f
        /*0036*/ 	.short	(.L_37 - .L_36)


	//   ....[0]....
	.align		4
.L_36:
        /*0038*/ 	.word	index@(__assertfail)


	//----- nvinfo : EIATTR_MERCURY_ISA_VERSION
	.align		4
.L_37:
        /*003c*/ 	.byte	0x03, 0x5f
        /*003e*/ 	.short	0x0101


	//----- nvinfo : EIATTR_INT_WARP_WIDE_INSTR_OFFSETS
	.align		4
        /*0040*/ 	.byte	0x04, 0x31
        /*0042*/ 	.short	(.L_39 - .L_38)


	//   ....[0]....
.L_38:
        /*0044*/ 	.word	0x00004fd0


	//   ....[1]....
        /*0048*/ 	.word	0x00005000


	//   ....[2]....
        /*004c*/ 	.word	0x00005020


	//   ....[3]....
        /*0050*/ 	.word	0x00005bd0


	//   ....[4]....
        /*0054*/ 	.word	0x00005c40


	//   ....[5]....
        /*0058*/ 	.word	0x00005d40


	//   ....[6]....
        /*005c*/ 	.word	0x00005df0


	//----- nvinfo : EIATTR_COOP_GROUP_MASK_REGIDS
	.align		4
.L_39:
        /*0060*/ 	.byte	0x04, 0x29
        /*0062*/ 	.short	(.L_41 - .L_40)


	//   ....[0]....
.L_40:
        /*0064*/ 	.word	0xffffffff


	//   ....[1]....
        /*0068*/ 	.word	0xffffffff


	//   ....[2]....
        /*006c*/ 	.word	0xffffffff


	//   ....[3]....
        /*0070*/ 	.word	0xffffffff


	//   ....[4]....
        /*0074*/ 	.word	0xffffffff


	//   ....[5]....
        /*0078*/ 	.word	0xffffffff


	//   ....[6]....
        /*007c*/ 	.word	0xffffffff


	//   ....[7]....
        /*0080*/ 	.word	0xffffffff


	//   ....[8]....
        /*0084*/ 	.word	0xffffffff


	//   ....[9]....
        /*0088*/ 	.word	0xffffffff


	//   ....[10]....
        /*008c*/ 	.word	0xffffffff


	//   ....[11]....
        /*0090*/ 	.word	0xffffffff


	//   ....[12]....
        /*0094*/ 	.word	0xffffffff


	//   ....[13]....
        /*0098*/ 	.word	0xffffffff


	//----- nvinfo : EIATTR_COOP_GROUP_INSTR_OFFSETS
	.align		4
.L_41:
        /*009c*/ 	.byte	0x04, 0x28
        /*009e*/ 	.short	(.L_43 - .L_42)


	//   ....[0]....
.L_42:
        /*00a0*/ 	.word	0x00000080


	//   ....[1]....
        /*00a4*/ 	.word	0x000004f0


	//   ....[2]....
        /*00a8*/ 	.word	0x00000a70


	//   ....[3]....
        /*00ac*/ 	.word	0x00000bd0


	//   ....[4]....
        /*00b0*/ 	.word	0x00000cd0


	//   ....[5]....
        /*00b4*/ 	.word	0x00000e40


	//   ....[6]....
        /*00b8*/ 	.word	0x00000fe0


	//   ....[7]....
        /*00bc*/ 	.word	0x000011a0


	//   ....[8]....
        /*00c0*/ 	.word	0x00002380


	//   ....[9]....
        /*00c4*/ 	.word	0x00004310


	//   ....[10]....
        /*00c8*/ 	.word	0x00004520


	//   ....[11]....
        /*00cc*/ 	.word	0x00004550


	//   ....[12]....
        /*00d0*/ 	.word	0x00004eb0


	//   ....[13]....
        /*00d4*/ 	.word	0x000050e0


	//----- nvinfo : EIATTR_VRC_CTA_INIT_COUNT
	.align		4
.L_43:
        /*00d8*/ 	.byte	0x02, 0x4a
        /*00da*/ 	.byte	0x80
	.zero		1


	//----- nvinfo : EIATTR_SYSCALL_OFFSETS
	.align		4
        /*00dc*/ 	.byte	0x04, 0x46
        /*00de*/ 	.short	(.L_45 - .L_44)


	//   ....[0]....
.L_44:
        /*00e0*/ 	.word	0x000069f0


	//   ....[1]....
        /*00e4*/ 	.word	0x00006b30


	//   ....[2]....
        /*00e8*/ 	.word	0x00007360


	//   ....[3]....
        /*00ec*/ 	.word	0x00008100


	//----- nvinfo : EIATTR_MBARRIER_INSTR_OFFSETS
	.align		4
.L_45:
        /*00f0*/ 	.byte	0x04, 0x39
        /*00f2*/ 	.short	(.L_47 - .L_46)


	//   ....[0]....
.L_46:
        /*00f4*/ 	.word	0x00000610
        /*00f8*/ 	.word	0x000000ff
        /*00fc*/ 	.word	0x00000000
        /*0100*/ 	.short	0x0100
        /*0102*/ 	.byte	0x04
	.zero		1


	//   ....[1]....
        /*0104*/ 	.word	0x00000620
        /*0108*/ 	.word	0x000000ff
        /*010c*/ 	.word	0x00000110
        /*0110*/ 	.short	0x0100
        /*0112*/ 	.byte	0x04
	.zero		1


	//   ....[2]....
        /*0114*/ 	.word	0x00000630
        /*0118*/ 	.word	0x000000ff
        /*011c*/ 	.word	0x00000008
        /*0120*/ 	.short	0x0100
        /*0122*/ 	.byte	0x04
	.zero		1


	//   ....[3]....
        /*0124*/ 	.word	0x00000640
        /*0128*/ 	.word	0x000000ff
        /*012c*/ 	.word	0x00000118
        /*0130*/ 	.short	0x0100
        /*0132*/ 	.byte	0x04
	.zero		1


	//   ....[4]....
        /*0134*/ 	.word	0x00000650
        /*0138*/ 	.word	0x000000ff
        /*013c*/ 	.word	0x00000010
        /*0140*/ 	.short	0x0100
        /*0142*/ 	.byte	0x04
	.zero		1


	//   ....[5]....
        /*0144*/ 	.word	0x00000660
        /*0148*/ 	.word	0x000000ff
        /*014c*/ 	.word	0x00000120
        /*0150*/ 	.short	0x0100
        /*0152*/ 	.byte	0x04
	.zero		1


	//   ....[6]....
        /*0154*/ 	.word	0x00000670
        /*0158*/ 	.word	0x000000ff
        /*015c*/ 	.word	0x00000018
        /*0160*/ 	.short	0x0100
        /*0162*/ 	.byte	0x04
	.zero		1


	//   ....[7]....
        /*0164*/ 	.word	0x00000680
        /*0168*/ 	.word	0x000000ff
        /*016c*/ 	.word	0x00000128
        /*0170*/ 	.short	0x0100
        /*0172*/ 	.byte	0x04
	.zero		1


	//   ....[8]....
        /*0174*/ 	.word	0x00000690
        /*0178*/ 	.word	0x000000ff
        /*017c*/ 	.word	0x00000020
        /*0180*/ 	.short	0x0100
        /*0182*/ 	.byte	0x04
	.zero		1


	//   ....[9]....
        /*0184*/ 	.word	0x000006a0
        /*0188*/ 	.word	0x000000ff
        /*018c*/ 	.word	0x00000130
        /*0190*/ 	.short	0x0100
        /*0192*/ 	.byte	0x04
	.zero		1


	//   ....[10]....
        /*0194*/ 	.word	0x000006b0
        /*0198*/ 	.word	0x000000ff
        /*019c*/ 	.word	0x00000028
        /*01a0*/ 	.short	0x0100
        /*01a2*/ 	.byte	0x04
	.zero		1


	//   ....[11]....
        /*01a4*/ 	.word	0x000006c0
        /*01a8*/ 	.word	0x000000ff
        /*01ac*/ 	.word	0x00000138
        /*01b0*/ 	.short	0x0100
        /*01b2*/ 	.byte	0x04
	.zero		1


	//   ....[12]....
        /*01b4*/ 	.word	0x000006d0
        /*01b8*/ 	.word	0x000000ff
        /*01bc*/ 	.word	0x00000030
        /*01c0*/ 	.short	0x0100
        /*01c2*/ 	.byte	0x04
	.zero		1


	//   ....[13]....
        /*01c4*/ 	.word	0x000006e0
        /*01c8*/ 	.word	0x000000ff
        /*01cc*/ 	.word	0x00000140
        /*01d0*/ 	.short	0x0100
        /*01d2*/ 	.byte	0x04
	.zero		1


	//   ....[14]....
        /*01d4*/ 	.word	0x000006f0
        /*01d8*/ 	.word	0x000000ff
        /*01dc*/ 	.word	0x00000038
        /*01e0*/ 	.short	0x0100
        /*01e2*/ 	.byte	0x04
	.zero		1


	//   ....[15]....
        /*01e4*/ 	.word	0x00000700
        /*01e8*/ 	.word	0x000000ff
        /*01ec*/ 	.word	0x00000148
        /*01f0*/ 	.short	0x0100
        /*01f2*/ 	.byte	0x04
	.zero		1


	//   ....[16]....
        /*01f4*/ 	.word	0x00000710
        /*01f8*/ 	.word	0x000000ff
        /*01fc*/ 	.word	0x00000040
        /*0200*/ 	.short	0x0100
        /*0202*/ 	.byte	0x04
	.zero		1


	//   ....[17]....
        /*0204*/ 	.word	0x00000720
        /*0208*/ 	.word	0x000000ff
        /*020c*/ 	.word	0x00000150
        /*0210*/ 	.short	0x0100
        /*0212*/ 	.byte	0x04
	.zero		1


	//   ....[18]....
        /*0214*/ 	.word	0x00000730
        /*0218*/ 	.word	0x000000ff
        /*021c*/ 	.word	0x00000048
        /*0220*/ 	.short	0x0100
        /*0222*/ 	.byte	0x04
	.zero		1


	//   ....[19]....
        /*0224*/ 	.word	0x00000740
        /*0228*/ 	.word	0x000000ff
        /*022c*/ 	.word	0x00000158
        /*0230*/ 	.short	0x0100
        /*0232*/ 	.byte	0x04
	.zero		1


	//   ....[20]....
        /*0234*/ 	.word	0x00000750
        /*0238*/ 	.word	0x000000ff
        /*023c*/ 	.word	0x00000050
        /*0240*/ 	.short	0x0100
        /*0242*/ 	.byte	0x04
	.zero		1


	//   ....[21]....
        /*0244*/ 	.word	0x00000760
        /*0248*/ 	.word	0x000000ff
        /*024c*/ 	.word	0x00000160
        /*0250*/ 	.short	0x0100
        /*0252*/ 	.byte	0x04
	.zero		1


	//   ....[22]....
        /*0254*/ 	.word	0x00000770
        /*0258*/ 	.word	0x000000ff
        /*025c*/ 	.word	0x00000058
        /*0260*/ 	.short	0x0100
        /*0262*/ 	.byte	0x04
	.zero		1


	//   ....[23]....
        /*0264*/ 	.word	0x00000780
        /*0268*/ 	.word	0x000000ff
        /*026c*/ 	.word	0x00000168
        /*0270*/ 	.short	0x0100
        /*0272*/ 	.byte	0x04
	.zero		1


	//   ....[24]....
        /*0274*/ 	.word	0x00000790
        /*0278*/ 	.word	0x000000ff
        /*027c*/ 	.word	0x00000060
        /*0280*/ 	.short	0x0100
        /*0282*/ 	.byte	0x04
	.zero		1


	//   ....[25]....
        /*0284*/ 	.word	0x000007a0
        /*0288*/ 	.word	0x000000ff
        /*028c*/ 	.word	0x00000170
        /*0290*/ 	.short	0x0100
        /*0292*/ 	.byte	0x04
	.zero		1


	//   ....[26]....
        /*0294*/ 	.word	0x000007b0
        /*0298*/ 	.word	0x000000ff
        /*029c*/ 	.word	0x00000068
        /*02a0*/ 	.short	0x0100
        /*02a2*/ 	.byte	0x04
	.zero		1


	//   ....[27]....
        /*02a4*/ 	.word	0x000007c0
        /*02a8*/ 	.word	0x000000ff
        /*02ac*/ 	.word	0x00000178
        /*02b0*/ 	.short	0x0100
        /*02b2*/ 	.byte	0x04
	.zero		1


	//   ....[28]....
        /*02b4*/ 	.word	0x000007d0
        /*02b8*/ 	.word	0x000000ff
        /*02bc*/ 	.word	0x00000070
        /*02c0*/ 	.short	0x0100
        /*02c2*/ 	.byte	0x04
	.zero		1


	//   ....[29]....
        /*02c4*/ 	.word	0x000007e0
        /*02c8*/ 	.word	0x000000ff
        /*02cc*/ 	.word	0x00000180
        /*02d0*/ 	.short	0x0100
        /*02d2*/ 	.byte	0x04
	.zero		1


	//   ....[30]....
        /*02d4*/ 	.word	0x000007f0
        /*02d8*/ 	.word	0x000000ff
        /*02dc*/ 	.word	0x00000078
        /*02e0*/ 	.short	0x0100
        /*02e2*/ 	.byte	0x04
	.zero		1


	//   ....[31]....
        /*02e4*/ 	.word	0x00000800
        /*02e8*/ 	.word	0x000000ff
        /*02ec*/ 	.word	0x00000188
        /*02f0*/ 	.short	0x0100
        /*02f2*/ 	.byte	0x04
	.zero		1


	//   ....[32]....
        /*02f4*/ 	.word	0x00000810
        /*02f8*/ 	.word	0x000000ff
        /*02fc*/ 	.word	0x00000080
        /*0300*/ 	.short	0x0100
        /*0302*/ 	.byte	0x04
	.zero		1


	//   ....[33]....
        /*0304*/ 	.word	0x00000820
        /*0308*/ 	.word	0x000000ff
        /*030c*/ 	.word	0x00000190
        /*0310*/ 	.short	0x0100
        /*0312*/ 	.byte	0x04
	.zero		1


	//   ....[34]....
        /*0314*/ 	.word	0x00000830
        /*0318*/ 	.word	0x000000ff
        /*031c*/ 	.word	0x00000088
        /*0320*/ 	.short	0x0100
        /*0322*/ 	.byte	0x04
	.zero		1


	//   ....[35]....
        /*0324*/ 	.word	0x00000840
        /*0328*/ 	.word	0x000000ff
        /*032c*/ 	.word	0x00000198
        /*0330*/ 	.short	0x0100
        /*0332*/ 	.byte	0x04
	.zero		1


	//   ....[36]....
        /*0334*/ 	.word	0x00000850
        /*0338*/ 	.word	0x000000ff
        /*033c*/ 	.word	0x00000090
        /*0340*/ 	.short	0x0100
        /*0342*/ 	.byte	0x04
	.zero		1


	//   ....[37]....
        /*0344*/ 	.word	0x00000860
        /*0348*/ 	.word	0x000000ff
        /*034c*/ 	.word	0x000001a0
        /*0350*/ 	.short	0x0100
        /*0352*/ 	.byte	0x04
	.zero		1


	//   ....[38]....
        /*0354*/ 	.word	0x00000870
        /*0358*/ 	.word	0x000000ff
        /*035c*/ 	.word	0x00000098
        /*0360*/ 	.short	0x0100
        /*0362*/ 	.byte	0x04
	.zero		1


	//   ....[39]....
        /*0364*/ 	.word	0x00000880
        /*0368*/ 	.word	0x000000ff
        /*036c*/ 	.word	0x000001a8
        /*0370*/ 	.short	0x0100
        /*0372*/ 	.byte	0x04
	.zero		1


	//   ....[40]....
        /*0374*/ 	.word	0x00000890
        /*0378*/ 	.word	0x000000ff
        /*037c*/ 	.word	0x000000a0
        /*0380*/ 	.short	0x0100
        /*0382*/ 	.byte	0x04
	.zero		1


	//   ....[41]....
        /*0384*/ 	.word	0x000008a0
        /*0388*/ 	.word	0x000000ff
        /*038c*/ 	.word	0x000001b0
        /*0390*/ 	.short	0x0100
        /*0392*/ 	.byte	0x04
	.zero		1


	//   ....[42]....
        /*0394*/ 	.word	0x000008b0
        /*0398*/ 	.word	0x000000ff
        /*039c*/ 	.word	0x000000a8
        /*03a0*/ 	.short	0x0100
        /*03a2*/ 	.byte	0x04
	.zero		1


	//   ....[43]....
        /*03a4*/ 	.word	0x000008c0
        /*03a8*/ 	.word	0x000000ff
        /*03ac*/ 	.word	0x000001b8
        /*03b0*/ 	.short	0x0100
        /*03b2*/ 	.byte	0x04
	.zero		1


	//   ....[44]....
        /*03b4*/ 	.word	0x000008d0
        /*03b8*/ 	.word	0x000000ff
        /*03bc*/ 	.word	0x000000b0
        /*03c0*/ 	.short	0x0100
        /*03c2*/ 	.byte	0x04
	.zero		1


	//   ....[45]....
        /*03c4*/ 	.word	0x000008e0
        /*03c8*/ 	.word	0x000000ff
        /*03cc*/ 	.word	0x000001c0
        /*03d0*/ 	.short	0x0100
        /*03d2*/ 	.byte	0x04
	.zero		1


	//   ....[46]....
        /*03d4*/ 	.word	0x000008f0
        /*03d8*/ 	.word	0x000000ff
        /*03dc*/ 	.word	0x000000b8
        /*03e0*/ 	.short	0x0100
        /*03e2*/ 	.byte	0x04
	.zero		1


	//   ....[47]....
        /*03e4*/ 	.word	0x00000900
        /*03e8*/ 	.word	0x000000ff
        /*03ec*/ 	.word	0x000001c8
        /*03f0*/ 	.short	0x0100
        /*03f2*/ 	.byte	0x04
	.zero		1


	//   ....[48]....
        /*03f4*/ 	.word	0x00000910
        /*03f8*/ 	.word	0x000000ff
        /*03fc*/ 	.word	0x000000c0
        /*0400*/ 	.short	0x0100
        /*0402*/ 	.byte	0x04
	.zero		1


	//   ....[49]....
        /*0404*/ 	.word	0x00000920
        /*0408*/ 	.word	0x000000ff
        /*040c*/ 	.word	0x000001d0
        /*0410*/ 	.short	0x0100
        /*0412*/ 	.byte	0x04
	.zero		1


	//   ....[50]....
        /*0414*/ 	.word	0x00000930
        /*0418*/ 	.word	0x000000ff
        /*041c*/ 	.word	0x000000c8
        /*0420*/ 	.short	0x0100
        /*0422*/ 	.byte	0x04
	.zero		1


	//   ....[51]....
        /*0424*/ 	.word	0x00000940
        /*0428*/ 	.word	0x000000ff
        /*042c*/ 	.word	0x000001d8
        /*0430*/ 	.short	0x0100
        /*0432*/ 	.byte	0x04
	.zero		1


	//   ....[52]....
        /*0434*/ 	.word	0x00000950
        /*0438*/ 	.word	0x000000ff
        /*043c*/ 	.word	0x000000d0
        /*0440*/ 	.short	0x0100
        /*0442*/ 	.byte	0x04
	.zero		1


	//   ....[53]....
        /*0444*/ 	.word	0x00000960
        /*0448*/ 	.word	0x000000ff
        /*044c*/ 	.word	0x000001e0
        /*0450*/ 	.short	0x0100
        /*0452*/ 	.byte	0x04
	.zero		1


	//   ....[54]....
        /*0454*/ 	.word	0x00000970
        /*0458*/ 	.word	0x000000ff
        /*045c*/ 	.word	0x000000d8
        /*0460*/ 	.short	0x0100
        /*0462*/ 	.byte	0x04
	.zero		1


	//   ....[55]....
        /*0464*/ 	.word	0x00000980
        /*0468*/ 	.word	0x000000ff
        /*046c*/ 	.word	0x000001e8
        /*0470*/ 	.short	0x0100
        /*0472*/ 	.byte	0x04
	.zero		1


	//   ....[56]....
        /*0474*/ 	.word	0x00000990
        /*0478*/ 	.word	0x000000ff
        /*047c*/ 	.word	0x000000e0
        /*0480*/ 	.short	0x0100
        /*0482*/ 	.byte	0x04
	.zero		1


	//   ....[57]....
        /*0484*/ 	.word	0x000009a0
        /*0488*/ 	.word	0x000000ff
        /*048c*/ 	.word	0x000001f0
        /*0490*/ 	.short	0x0100
        /*0492*/ 	.byte	0x04
	.zero		1


	//   ....[58]....
        /*0494*/ 	.word	0x000009b0
        /*0498*/ 	.word	0x000000ff
        /*049c*/ 	.word	0x000000e8
        /*04a0*/ 	.short	0x0100
        /*04a2*/ 	.byte	0x04
	.zero		1


	//   ....[59]....
        /*04a4*/ 	.word	0x000009c0
        /*04a8*/ 	.word	0x000000ff
        /*04ac*/ 	.word	0x000001f8
        /*04b0*/ 	.short	0x0100
        /*04b2*/ 	.byte	0x04
	.zero		1


	//   ....[60]....
        /*04b4*/ 	.word	0x000009d0
        /*04b8*/ 	.word	0x000000ff
        /*04bc*/ 	.word	0x000000f0
        /*04c0*/ 	.short	0x0100
        /*04c2*/ 	.byte	0x04
	.zero		1


	//   ....[61]....
        /*04c4*/ 	.word	0x000009e0
        /*04c8*/ 	.word	0x000000ff
        /*04cc*/ 	.word	0x00000200
        /*04d0*/ 	.short	0x0100
        /*04d2*/ 	.byte	0x04
	.zero		1


	//   ....[62]....
        /*04d4*/ 	.word	0x000009f0
        /*04d8*/ 	.word	0x000000ff
        /*04dc*/ 	.word	0x000000f8
        /*04e0*/ 	.short	0x0100
        /*04e2*/ 	.byte	0x04
	.zero		1


	//   ....[63]....
        /*04e4*/ 	.word	0x00000a00
        /*04e8*/ 	.word	0x000000ff
        /*04ec*/ 	.word	0x00000208
        /*04f0*/ 	.short	0x0100
        /*04f2*/ 	.byte	0x04
	.zero		1


	//   ....[64]....
        /*04f4*/ 	.word	0x00000a10
        /*04f8*/ 	.word	0x000000ff
        /*04fc*/ 	.word	0x00000100
        /*0500*/ 	.short	0x0100
        /*0502*/ 	.byte	0x04
	.zero		1


	//   ....[65]....
        /*0504*/ 	.word	0x00000a20
        /*0508*/ 	.word	0x000000ff
        /*050c*/ 	.word	0x00000210
        /*0510*/ 	.short	0x0100
        /*0512*/ 	.byte	0x04
	.zero		1


	//   ....[66]....
        /*0514*/ 	.word	0x00000a30
        /*0518*/ 	.word	0x000000ff
        /*051c*/ 	.word	0x00000108
        /*0520*/ 	.short	0x0100
        /*0522*/ 	.byte	0x04
	.zero		1


	//   ....[67]....
        /*0524*/ 	.word	0x00000a40
        /*0528*/ 	.word	0x000000ff
        /*052c*/ 	.word	0x00000218
        /*0530*/ 	.short	0x0100
        /*0532*/ 	.byte	0x04
	.zero		1


	//   ....[68]....
        /*0534*/ 	.word	0x00000b80
        /*0538*/ 	.word	0x000000ff
        /*053c*/ 	.word	0x00000220
        /*0540*/ 	.short	0x0100
        /*0542*/ 	.byte	0x04
	.zero		1


	//   ....[69]....
        /*0544*/ 	.word	0x00000b90
        /*0548*/ 	.word	0x000000ff
        /*054c*/ 	.word	0x00000230
        /*0550*/ 	.short	0x0100
        /*0552*/ 	.byte	0x04
	.zero		1


	//   ....[70]....
        /*0554*/ 	.word	0x00000ba0
        /*0558*/ 	.word	0x000000ff
        /*055c*/ 	.word	0x00000228
        /*0560*/ 	.short	0x0100
        /*0562*/ 	.byte	0x04
	.zero		1


	//   ....[71]....
        /*0564*/ 	.word	0x00000bb0
        /*0568*/ 	.word	0x000000ff
        /*056c*/ 	.word	0x00000238
        /*0570*/ 	.short	0x0100
        /*0572*/ 	.byte	0x04
	.zero		1


	//   ....[72]....
        /*0574*/ 	.word	0x00000ca0
        /*0578*/ 	.word	0x000000ff
        /*057c*/ 	.word	0x00000240
        /*0580*/ 	.short	0x0100
        /*0582*/ 	.byte	0x06
	.zero		1


	//   ....[73]....
        /*0584*/ 	.word	0x00000cb0
        /*0588*/ 	.word	0x000000ff
        /*058c*/ 	.word	0x00000248
        /*0590*/ 	.short	0x0100
        /*0592*/ 	.byte	0x06
	.zero		1


	//   ....[74]....
        /*0594*/ 	.word	0x00000df0
        /*0598*/ 	.word	0x000000ff
        /*059c*/ 	.word	0x00000250
        /*05a0*/ 	.short	0x0100
        /*05a2*/ 	.byte	0x06
	.zero		1


	//   ....[75]....
        /*05a4*/ 	.word	0x00000e00
        /*05a8*/ 	.word	0x000000ff
        /*05ac*/ 	.word	0x00000260
        /*05b0*/ 	.short	0x0100
        /*05b2*/ 	.byte	0x06
	.zero		1


	//   ....[76]....
        /*05b4*/ 	.word	0x00000e10
        /*05b8*/ 	.word	0x000000ff
        /*05bc*/ 	.word	0x00000258
        /*05c0*/ 	.short	0x0100
        /*05c2*/ 	.byte	0x06
	.zero		1


	//   ....[77]....
        /*05c4*/ 	.word	0x00000e20
        /*05c8*/ 	.word	0x000000ff
        /*05cc*/ 	.word	0x00000268
        /*05d0*/ 	.short	0x0100
        /*05d2*/ 	.byte	0x06
	.zero		1


	//   ....[78]....
        /*05d4*/ 	.word	0x00000f50
        /*05d8*/ 	.word	0x000000ff
        /*05dc*/ 	.word	0x00000270
        /*05e0*/ 	.short	0x0100
        /*05e2*/ 	.byte	0x04
	.zero		1


	//   ....[79]....
        /*05e4*/ 	.word	0x00000f60
        /*05e8*/ 	.word	0x000000ff
        /*05ec*/ 	.word	0x00000290
        /*05f0*/ 	.short	0x0100
        /*05f2*/ 	.byte	0x04
	.zero		1


	//   ....[80]....
        /*05f4*/ 	.word	0x00000f70
        /*05f8*/ 	.word	0x000000ff
        /*05fc*/ 	.word	0x00000278
        /*0600*/ 	.short	0x0100
        /*0602*/ 	.byte	0x04
	.zero		1


	//   ....[81]....
        /*0604*/ 	.word	0x00000f80
        /*0608*/ 	.word	0x000000ff
        /*060c*/ 	.word	0x00000298
        /*0610*/ 	.short	0x0100
        /*0612*/ 	.byte	0x04
	.zero		1


	//   ....[82]....
        /*0614*/ 	.word	0x00000f90
        /*0618*/ 	.word	0x000000ff
        /*061c*/ 	.word	0x00000280
        /*0620*/ 	.short	0x0100
        /*0622*/ 	.byte	0x04
	.zero		1


	//   ....[83]....
        /*0624*/ 	.word	0x00000fa0
        /*0628*/ 	.word	0x000000ff
        /*062c*/ 	.word	0x000002a0
        /*0630*/ 	.short	0x0100
        /*0632*/ 	.byte	0x04
	.zero		1


	//   ....[84]....
        /*0634*/ 	.word	0x00000fb0
        /*0638*/ 	.word	0x000000ff
        /*063c*/ 	.word	0x00000288
        /*0640*/ 	.short	0x0100
        /*0642*/ 	.byte	0x04
	.zero		1


	//   ....[85]....
        /*0644*/ 	.word	0x00000fc0
        /*0648*/ 	.word	0x000000ff
        /*064c*/ 	.word	0x000002a8
        /*0650*/ 	.short	0x0100
        /*0652*/ 	.byte	0x04
	.zero		1


	//   ....[86]....
        /*0654*/ 	.word	0x000010b0
        /*0658*/ 	.word	0x000000ff
        /*065c*/ 	.word	0x000002b0
        /*0660*/ 	.short	0x0100
        /*0662*/ 	.byte	0x04
	.zero		1


	//   ....[87]....
        /*0664*/ 	.word	0x000010c0
        /*0668*/ 	.word	0x000000ff
        /*066c*/ 	.word	0x000002c0
        /*0670*/ 	.short	0x0100
        /*0672*/ 	.byte	0x04
	.zero		1


	//   ....[88]....
        /*0674*/ 	.word	0x000010d0
        /*0678*/ 	.word	0x000000ff
        /*067c*/ 	.word	0x000002b8
        /*0680*/ 	.short	0x0100
        /*0682*/ 	.byte	0x04
	.zero		1


	//   ....[89]....
        /*0684*/ 	.word	0x000010e0
        /*0688*/ 	.word	0x000000ff
        /*068c*/ 	.word	0x000002c8
        /*0690*/ 	.short	0x0100
        /*0692*/ 	.byte	0x04
	.zero		1


	//   ....[90]....
        /*0694*/ 	.word	0x00001c00
        /*0698*/ 	.word	0x00000000
        /*069c*/ 	.word	0x000002c0
        /*06a0*/ 	.short	0x010a
        /*06a2*/ 	.byte	0xff
	.zero		1


	//   ....[91]....
        /*06a4*/ 	.word	0x00001c30
        /*06a8*/ 	.word	0x00000000
        /*06ac*/ 	.word	0x000002b0
        /*06b0*/ 	.short	0x0101
        /*06b2*/ 	.byte	0xff
	.zero		1


	//   ....[92]....
        /*06b4*/ 	.word	0x00001d00
        /*06b8*/ 	.word	0x000000ff
        /*06bc*/ 	.word	0x00000110
        /*06c0*/ 	.short	0x010a
        /*06c2*/ 	.byte	0x04
	.zero		1


	//   ....[93]....
        /*06c4*/ 	.word	0x00001d80
        /*06c8*/ 	.word	0x000000ff
        /*06cc*/ 	.word	0x00000110
        /*06d0*/ 	.short	0x010a
        /*06d2*/ 	.byte	0x21
	.zero		1


	//   ....[94]....
        /*06d4*/ 	.word	0x00001f10
        /*06d8*/ 	.word	0x000000ff
        /*06dc*/ 	.word	0x00000110
        /*06e0*/ 	.short	0x010a
        /*06e2*/ 	.byte	0x08
	.zero		1


	//   ....[95]....
        /*06e4*/ 	.word	0x00002030
        /*06e8*/ 	.word	0x000000ff
        /*06ec*/ 	.word	0x00000248
        /*06f0*/ 	.short	0x0101
        /*06f2*/ 	.byte	0x06
	.zero		1


	//   ....[96]....
        /*06f4*/ 	.word	0x00002050
        /*06f8*/ 	.word	0x000000ff
        /*06fc*/ 	.word	0x00000110
        /*0700*/ 	.short	0x010a
        /*0702*/ 	.byte	0x04
	.zero		1


	//   ....[97]....
        /*0704*/ 	.word	0x000020d0
        /*0708*/ 	.word	0x000000ff
        /*070c*/ 	.word	0x00000110
        /*0710*/ 	.short	0x010a
        /*0712*/ 	.byte	0x11
	.zero		1


	//   ....[98]....
        /*0714*/ 	.word	0x000022e0
        /*0718*/ 	.word	0x000000ff
        /*071c*/ 	.word	0x00000110
        /*0720*/ 	.short	0x010a
        /*0722*/ 	.byte	0x07
	.zero		1


	//   ....[99]....
        /*0724*/ 	.word	0x000023b0
        /*0728*/ 	.word	0x00000003
        /*072c*/ 	.word	0x00000250
        /*0730*/ 	.short	0x010a
        /*0732*/ 	.byte	0xff
	.zero		1


	//   ....[100]....
        /*0734*/ 	.word	0x00002500
        /*0738*/ 	.word	0x00000000
        /*073c*/ 	.word	0x00000000
        /*0740*/ 	.short	0x0101
        /*0742*/ 	.byte	0xff
	.zero		1


	//   ....[101]....
        /*0744*/ 	.word	0x00002ab0
        /*0748*/ 	.word	0x000000ff
        /*074c*/ 	.word	0x00000000
        /*0750*/ 	.short	0x010a
        /*0752*/ 	.byte	0x04
	.zero		1


	//   ....[102]....
        /*0754*/ 	.word	0x00002b40
        /*0758*/ 	.word	0x000000ff
        /*075c*/ 	.word	0x00000000
        /*0760*/ 	.short	0x010a
        /*0762*/ 	.byte	0x05
	.zero		1


	//   ....[103]....
        /*0764*/ 	.word	0x00002bd0
        /*0768*/ 	.word	0x000000ff
        /*076c*/ 	.word	0x00000000
        /*0770*/ 	.short	0x010a
        /*0772*/ 	.byte	0x05
	.zero		1


	//   ....[104]....
        /*0774*/ 	.word	0x00002c60
        /*0778*/ 	.word	0x000000ff
        /*077c*/ 	.word	0x00000000
        /*0780*/ 	.short	0x010a
        /*0782*/ 	.byte	0x05
	.zero		1


	//   ....[105]....
        /*0784*/ 	.word	0x00002cf0
        /*0788*/ 	.word	0x000000ff
        /*078c*/ 	.word	0x00000000
        /*0790*/ 	.short	0x010a
        /*0792*/ 	.byte	0x05
	.zero		1


	//   ....[106]....
        /*0794*/ 	.word	0x00002d80
        /*0798*/ 	.word	0x000000ff
        /*079c*/ 	.word	0x00000000
        /*07a0*/ 	.short	0x010a
        /*07a2*/ 	.byte	0x05
	.zero		1


	//   ....[107]....
        /*07a4*/ 	.word	0x00002e10
        /*07a8*/ 	.word	0x000000ff
        /*07ac*/ 	.word	0x00000000
        /*07b0*/ 	.short	0x010a
        /*07b2*/ 	.byte	0x05
	.zero		1


	//   ....[108]....
        /*07b4*/ 	.word	0x00002ea0
        /*07b8*/ 	.word	0x000000ff
        /*07bc*/ 	.word	0x00000000
        /*07c0*/ 	.short	0x010a
        /*07c2*/ 	.byte	0x05
	.zero		1


	//   ....[109]....
        /*07c4*/ 	.word	0x00002f30
        /*07c8*/ 	.word	0x000000ff
        /*07cc*/ 	.word	0x00000000
        /*07d0*/ 	.short	0x010a
        /*07d2*/ 	.byte	0x05
	.zero		1


	//   ....[110]....
        /*07d4*/ 	.word	0x00002fc0
        /*07d8*/ 	.word	0x000000ff
        /*07dc*/ 	.word	0x00000000
        /*07e0*/ 	.short	0x010a
        /*07e2*/ 	.byte	0x05
	.zero		1


	//   ....[111]....
        /*07e4*/ 	.word	0x00003050
        /*07e8*/ 	.word	0x000000ff
        /*07ec*/ 	.word	0x00000000
        /*07f0*/ 	.short	0x010a
        /*07f2*/ 	.byte	0x05
	.zero		1


	//   ....[112]....
        /*07f4*/ 	.word	0x000030e0
        /*07f8*/ 	.word	0x000000ff
        /*07fc*/ 	.word	0x00000000
        /*0800*/ 	.short	0x010a
        /*0802*/ 	.byte	0x05
	.zero		1


	//   ....[113]....
        /*0804*/ 	.word	0x00003170
        /*0808*/ 	.word	0x000000ff
        /*080c*/ 	.word	0x00000000
        /*0810*/ 	.short	0x010a
        /*0812*/ 	.byte	0x05
	.zero		1


	//   ....[114]....
        /*0814*/ 	.word	0x00003200
        /*0818*/ 	.word	0x000000ff
        /*081c*/ 	.word	0x00000000
        /*0820*/ 	.short	0x010a
        /*0822*/ 	.byte	0x05
	.zero		1


	//   ....[115]....
        /*0824*/ 	.word	0x00003290
        /*0828*/ 	.word	0x000000ff
        /*082c*/ 	.word	0x00000000
        /*0830*/ 	.short	0x010a
        /*0832*/ 	.byte	0x05
	.zero		1


	//   ....[116]....
        /*0834*/ 	.word	0x00003320
        /*0838*/ 	.word	0x000000ff
        /*083c*/ 	.word	0x00000000
        /*0840*/ 	.short	0x010a
        /*0842*/ 	.byte	0x05
	.zero		1


	//   ....[117]....
        /*0844*/ 	.word	0x000033b0
        /*0848*/ 	.word	0x000000ff
        /*084c*/ 	.word	0x00000000
        /*0850*/ 	.short	0x010a
        /*0852*/ 	.byte	0x05
	.zero		1


	//   ....[118]....
        /*0854*/ 	.word	0x00003440
        /*0858*/ 	.word	0x000000ff
        /*085c*/ 	.word	0x00000000
        /*0860*/ 	.short	0x010a
        /*0862*/ 	.byte	0x05
	.zero		1


	//   ....[119]....
        /*0864*/ 	.word	0x000034d0
        /*0868*/ 	.word	0x000000ff
        /*086c*/ 	.word	0x00000000
        /*0870*/ 	.short	0x010a
        /*0872*/ 	.byte	0x05
	.zero		1


	//   ....[120]....
        /*0874*/ 	.word	0x00003560
        /*0878*/ 	.word	0x000000ff
        /*087c*/ 	.word	0x00000000
        /*0880*/ 	.short	0x010a
        /*0882*/ 	.byte	0x05
	.zero		1


	//   ....[121]....
        /*0884*/ 	.word	0x000035f0
        /*0888*/ 	.word	0x000000ff
        /*088c*/ 	.word	0x00000000
        /*0890*/ 	.short	0x010a
        /*0892*/ 	.byte	0x05
	.zero		1


	//   ....[122]....
        /*0894*/ 	.word	0x00003680
        /*0898*/ 	.word	0x000000ff
        /*089c*/ 	.word	0x00000000
        /*08a0*/ 	.short	0x010a
        /*08a2*/ 	.byte	0x05
	.zero		1


	//   ....[123]....
        /*08a4*/ 	.word	0x00003710
        /*08a8*/ 	.word	0x000000ff
        /*08ac*/ 	.word	0x00000000
        /*08b0*/ 	.short	0x010a
        /*08b2*/ 	.byte	0x05
	.zero		1


	//   ....[124]....
        /*08b4*/ 	.word	0x000037a0
        /*08b8*/ 	.word	0x000000ff
        /*08bc*/ 	.word	0x00000000
        /*08c0*/ 	.short	0x010a
        /*08c2*/ 	.byte	0x05
	.zero		1


	//   ....[125]....
        /*08c4*/ 	.word	0x00003830
        /*08c8*/ 	.word	0x000000ff
        /*08cc*/ 	.word	0x00000000
        /*08d0*/ 	.short	0x010a
        /*08d2*/ 	.byte	0x05
	.zero		1


	//   ....[126]....
        /*08d4*/ 	.word	0x000038c0
        /*08d8*/ 	.word	0x000000ff
        /*08dc*/ 	.word	0x00000000
        /*08e0*/ 	.short	0x010a
        /*08e2*/ 	.byte	0x05
	.zero		1


	//   ....[127]....
        /*08e4*/ 	.word	0x00003950
        /*08e8*/ 	.word	0x000000ff
        /*08ec*/ 	.word	0x00000000
        /*08f0*/ 	.short	0x010a
        /*08f2*/ 	.byte	0x05
	.zero		1


	//   ....[128]....
        /*08f4*/ 	.word	0x000039e0
        /*08f8*/ 	.word	0x000000ff
        /*08fc*/ 	.word	0x00000000
        /*0900*/ 	.short	0x010a
        /*0902*/ 	.byte	0x05
	.zero		1


	//   ....[129]....
        /*0904*/ 	.word	0x00003a70
        /*0908*/ 	.word	0x000000ff
        /*090c*/ 	.word	0x00000000
        /*0910*/ 	.short	0x010a
        /*0912*/ 	.byte	0x05
	.zero		1


	//   ....[130]....
        /*0914*/ 	.word	0x00003b00
        /*0918*/ 	.word	0x000000ff
        /*091c*/ 	.word	0x00000000
        /*0920*/ 	.short	0x010a
        /*0922*/ 	.byte	0x05
	.zero		1


	//   ....[131]....
        /*0924*/ 	.word	0x00003b90
        /*0928*/ 	.word	0x000000ff
        /*092c*/ 	.word	0x00000000
        /*0930*/ 	.short	0x010a
        /*0932*/ 	.byte	0x05
	.zero		1


	//   ....[132]....
        /*0934*/ 	.word	0x00003c20
        /*0938*/ 	.word	0x000000ff
        /*093c*/ 	.word	0x00000000
        /*0940*/ 	.short	0x010a
        /*0942*/ 	.byte	0x05
	.zero		1


	//   ....[133]....
        /*0944*/ 	.word	0x00003cb0
        /*0948*/ 	.word	0x000000ff
        /*094c*/ 	.word	0x00000000
        /*0950*/ 	.short	0x010a
        /*0952*/ 	.byte	0x05
	.zero		1


	//   ....[134]....
        /*0954*/ 	.word	0x00003d50
        /*0958*/ 	.word	0x00000000
        /*095c*/ 	.word	0x00000000
        /*0960*/ 	.short	0x010a
        /*0962*/ 	.byte	0xff
	.zero		1


	//   ....[135]....
        /*0964*/ 	.word	0x00003e70
        /*0968*/ 	.word	0x00000002
        /*096c*/ 	.word	0x000002b0
        /*0970*/ 	.short	0x010a
        /*0972*/ 	.byte	0xff
	.zero		1


	//   ....[136]....
        /*0974*/ 	.word	0x00003ee0
        /*0978*/ 	.word	0x00000002
        /*097c*/ 	.word	0x00000000
        /*0980*/ 	.short	0x0101
        /*0982*/ 	.byte	0xff
	.zero		1


	//   ....[137]....
        /*0984*/ 	.word	0x00003f00
        /*0988*/ 	.word	0x000000ff
        /*098c*/ 	.word	0x00000260
        /*0990*/ 	.short	0x010a
        /*0992*/ 	.byte	0x04
	.zero		1


	//   ....[138]....
        /*0994*/ 	.word	0x00004020
        /*0998*/ 	.word	0x00000002
        /*099c*/ 	.word	0x00000250
        /*09a0*/ 	.short	0x010a
        /*09a2*/ 	.byte	0xff
	.zero		1


	//   ....[139]....
        /*09a4*/ 	.word	0x00004120
        /*09a8*/ 	.word	0x00000002
        /*09ac*/ 	.word	0x00000000
        /*09b0*/ 	.short	0x0101
        /*09b2*/ 	.byte	0xff
	.zero		1


	//   ....[140]....
        /*09b4*/ 	.word	0x000041b0
        /*09b8*/ 	.word	0x000000ff
        /*09bc*/ 	.word	0x00000260
        /*09c0*/ 	.short	0x0106
        /*09c2*/ 	.byte	0x04
	.zero		1


	//   ....[141]....
        /*09c4*/ 	.word	0x000041d0
        /*09c8*/ 	.word	0x000000ff
        /*09cc*/ 	.word	0x00000260
        /*09d0*/ 	.short	0x010a
        /*09d2*/ 	.byte	0x04
	.zero		1


	//   ....[142]....
        /*09d4*/ 	.word	0x00004260
        /*09d8*/ 	.word	0x000000ff
        /*09dc*/ 	.word	0x00000260
        /*09e0*/ 	.short	0x0106
        /*09e2*/ 	.byte	0x07
	.zero		1


	//   ....[143]....
        /*09e4*/ 	.word	0x000042a0
        /*09e8*/ 	.word	0x00000000
        /*09ec*/ 	.word	0x00000260
        /*09f0*/ 	.short	0x010a
        /*09f2*/ 	.byte	0xff
	.zero		1


	//   ....[144]....
        /*09f4*/ 	.word	0x00004790
        /*09f8*/ 	.word	0x00000000
        /*09fc*/ 	.word	0x00000250
        /*0a00*/ 	.short	0x010a
        /*0a02*/ 	.byte	0xff
	.zero		1


	//   ....[145]....
        /*0a04*/ 	.word	0x00004890
        /*0a08*/ 	.word	0x00000003
        /*0a0c*/ 	.word	0x00000000
        /*0a10*/ 	.short	0x0101
        /*0a12*/ 	.byte	0xff
	.zero		1


	//   ....[146]....
        /*0a14*/ 	.word	0x000048a0
        /*0a18*/ 	.word	0x000000ff
        /*0a1c*/ 	.word	0x00000000
        /*0a20*/ 	.short	0x010a
        /*0a22*/ 	.byte	0x04
	.zero		1


	//   ....[147]....
        /*0a24*/ 	.word	0x000048c0
        /*0a28*/ 	.word	0x000000ff
        /*0a2c*/ 	.word	0x00000290
        /*0a30*/ 	.short	0x010a
        /*0a32*/ 	.byte	0x13
	.zero		1


	//   ....[148]....
        /*0a34*/ 	.word	0x00004a00
        /*0a38*/ 	.word	0x000000ff
        /*0a3c*/ 	.word	0x00000000
        /*0a40*/ 	.short	0x010a
        /*0a42*/ 	.byte	0x06
	.zero		1


	//   ....[149]....
        /*0a44*/ 	.word	0x00004b00
        /*0a48*/ 	.word	0x000000ff
        /*0a4c*/ 	.word	0x00000000
        /*0a50*/ 	.short	0x010a
        /*0a52*/ 	.byte	0x04
	.zero		1


	//   ....[150]....
        /*0a54*/ 	.word	0x00004ce0
        /*0a58*/ 	.word	0x000000ff
        /*0a5c*/ 	.word	0x00000000
        /*0a60*/ 	.short	0x010a
        /*0a62*/ 	.byte	0x04
	.zero		1


	//   ....[151]....
        /*0a64*/ 	.word	0x00004d70
        /*0a68*/ 	.word	0x000000ff
        /*0a6c*/ 	.word	0x00000000
        /*0a70*/ 	.short	0x010a
        /*0a72*/ 	.byte	0x05
	.zero		1


	//   ....[152]....
        /*0a74*/ 	.word	0x00004e00
        /*0a78*/ 	.word	0x000000ff
        /*0a7c*/ 	.word	0x00000000
        /*0a80*/ 	.short	0x010a
        /*0a82*/ 	.byte	0x05
	.zero		1


	//   ....[153]....
        /*0a84*/ 	.word	0x00004e90
        /*0a88*/ 	.word	0x000000ff
        /*0a8c*/ 	.word	0x00000000
        /*0a90*/ 	.short	0x010a
        /*0a92*/ 	.byte	0x04
	.zero		1


	//   ....[154]....
        /*0a94*/ 	.word	0x00005390
        /*0a98*/ 	.word	0x00000008
        /*0a9c*/ 	.word	0x00000250
        /*0aa0*/ 	.short	0x010a
        /*0aa2*/ 	.byte	0xff
	.zero		1


	//   ....[155]....
        /*0aa4*/ 	.word	0x00005500
        /*0aa8*/ 	.word	0x00000000
        /*0aac*/ 	.word	0x00000000
        /*0ab0*/ 	.short	0x0101
        /*0ab2*/ 	.byte	0xff
	.zero		1


	//   ....[156]....
        /*0ab4*/ 	.word	0x000059e0
        /*0ab8*/ 	.word	0x000000ff
        /*0abc*/ 	.word	0x00000248
        /*0ac0*/ 	.short	0x010a
        /*0ac2*/ 	.byte	0x15
	.zero		1


	//   ....[157]....
        /*0ac4*/ 	.word	0x00005b70
        /*0ac8*/ 	.word	0x000000ff
        /*0acc*/ 	.word	0x00000230
        /*0ad0*/ 	.short	0x010a
        /*0ad2*/ 	.byte	0x15
	.zero		1


	//   ....[158]....
        /*0ad4*/ 	.word	0x00005ce0
        /*0ad8*/ 	.word	0x000000ff
        /*0adc*/ 	.word	0x00000220
        /*0ae0*/ 	.short	0x010b
        /*0ae2*/ 	.byte	0x15
	.zero		1


	//   ....[159]....
        /*0ae4*/ 	.word	0x00005d00
        /*0ae8*/ 	.word	0x000000ff
        /*0aec*/ 	.word	0x00000000
        /*0af0*/ 	.short	0x0101
        /*0af2*/ 	.byte	0x04
	.zero		1


	//   ....[160]....
        /*0af4*/ 	.word	0x00005d10
        /*0af8*/ 	.word	0x000000ff
        /*0afc*/ 	.word	0x00000238
        /*0b00*/ 	.short	0x010a
        /*0b02*/ 	.byte	0x15
	.zero		1


	//   ....[161]....
        /*0b04*/ 	.word	0x00005f00
        /*0b08*/ 	.word	0x000000ff
        /*0b0c*/ 	.word	0x00000228
        /*0b10*/ 	.short	0x010b
        /*0b12*/ 	.byte	0x15
	.zero		1


	//   ....[162]....
        /*0b14*/ 	.word	0x00005f10
        /*0b18*/ 	.word	0x000000ff
        /*0b1c*/ 	.word	0x00000000
        /*0b20*/ 	.short	0x0101
        /*0b22*/ 	.byte	0x26
	.zero		1


	//   ....[163]....
        /*0b24*/ 	.word	0x00005f40
        /*0b28*/ 	.word	0x000000ff
        /*0b2c*/ 	.word	0x00000230
        /*0b30*/ 	.short	0x010a
        /*0b32*/ 	.byte	0x15
	.zero		1


	//   ....[164]....
        /*0b34*/ 	.word	0x00005f80
        /*0b38*/ 	.word	0x00000000
        /*0b3c*/ 	.word	0x00000238
        /*0b40*/ 	.short	0x010a
        /*0b42*/ 	.byte	0xff
	.zero		1


	//   ....[165]....
        /*0b44*/ 	.word	0x00006290
        /*0b48*/ 	.word	0x00000003
        /*0b4c*/ 	.word	0x00000250
        /*0b50*/ 	.short	0x010a
        /*0b52*/ 	.byte	0xff
	.zero		1


	//   ....[166]....
        /*0b54*/ 	.word	0x00006410
        /*0b58*/ 	.word	0x00000000
        /*0b5c*/ 	.word	0x00000000
        /*0b60*/ 	.short	0x0101
        /*0b62*/ 	.byte	0xff
	.zero		1


	//   ....[167]....
        /*0b64*/ 	.word	0x00006f20
        /*0b68*/ 	.word	0x00000003
        /*0b6c*/ 	.word	0x00000220
        /*0b70*/ 	.short	0x010a
        /*0b72*/ 	.byte	0xff
	.zero		1


	//   ....[168]....
        /*0b74*/ 	.word	0x00006f60
        /*0b78*/ 	.word	0x0000002b
        /*0b7c*/ 	.word	0x00000270
        /*0b80*/ 	.short	0x010a
        /*0b82*/ 	.byte	0xff
	.zero		1


	//   ....[169]....
        /*0b84*/ 	.word	0x000070a0
        /*0b88*/ 	.word	0x00000003
        /*0b8c*/ 	.word	0x00000220
        /*0b90*/ 	.short	0x010a
        /*0b92*/ 	.byte	0xff
	.zero		1


	//   ....[170]....
        /*0b94*/ 	.word	0x000071c0
        /*0b98*/ 	.word	0x00000000
        /*0b9c*/ 	.word	0x00000000
        /*0ba0*/ 	.short	0x0101
        /*0ba2*/ 	.byte	0xff
	.zero		1


	//   ....[171]....
        /*0ba4*/ 	.word	0x00007240
        /*0ba8*/ 	.word	0x0000002b
        /*0bac*/ 	.word	0x00000270
        /*0bb0*/ 	.short	0x010a
        /*0bb2*/ 	.byte	0xff
	.zero		1


	//   ....[172]....
        /*0bb4*/ 	.word	0x00007db0
        /*0bb8*/ 	.word	0x00000003
        /*0bbc*/ 	.word	0x00000220
        /*0bc0*/ 	.short	0x010a
        /*0bc2*/ 	.byte	0xff
	.zero		1


	//   ....[173]....
        /*0bc4*/ 	.word	0x00007e60
        /*0bc8*/ 	.word	0x00000003
        /*0bcc*/ 	.word	0x00000220
        /*0bd0*/ 	.short	0x010a
        /*0bd2*/ 	.byte	0xff
	.zero		1


	//   ....[174]....
        /*0bd4*/ 	.word	0x00007f80
        /*0bd8*/ 	.word	0x00000000
        /*0bdc*/ 	.word	0x00000000
        /*0be0*/ 	.short	0x0101
        /*0be2*/ 	.byte	0xff
	.zero		1


	//   ....[175]....
        /*0be4*/ 	.word	0x00008390
        /*0be8*/ 	.word	0x000000ff
        /*0bec*/ 	.word	0x00000000
        /*0bf0*/ 	.short	0x0101
        /*0bf2*/ 	.byte	0x04
	.zero		1


	//   ....[176]....
        /*0bf4*/ 	.word	0x00008c90
        /*0bf8*/ 	.word	0x00000000
        /*0bfc*/ 	.word	0x000002c0
        /*0c00*/ 	.short	0x010a
        /*0c02*/ 	.byte	0xff
	.zero		1


	//   ....[177]....
        /*0c04*/ 	.word	0x00008cf0
        /*0c08*/ 	.word	0x00000000
        /*0c0c*/ 	.word	0x00000110
        /*0c10*/ 	.short	0x010a
        /*0c12*/ 	.byte	0xff
	.zero		1


	//   ....[178]....
        /*0c14*/ 	.word	0x00008d50
        /*0c18*/ 	.word	0x00000000
        /*0c1c*/ 	.word	0x00000110
        /*0c20*/ 	.short	0x010a
        /*0c22*/ 	.byte	0xff
	.zero		1


	//   ....[179]....
        /*0c24*/ 	.word	0x00008da0
        /*0c28*/ 	.word	0x00000003
        /*0c2c*/ 	.word	0x00000250
        /*0c30*/ 	.short	0x010a
        /*0c32*/ 	.byte	0xff
	.zero		1


	//   ....[180]....
        /*0c34*/ 	.word	0x00008e00
        /*0c38*/ 	.word	0x00000000
        /*0c3c*/ 	.word	0x00000000
        /*0c40*/ 	.short	0x010a
        /*0c42*/ 	.byte	0xff
	.zero		1


	//   ....[181]....
        /*0c44*/ 	.word	0x00008e60
        /*0c48*/ 	.word	0x00000000
        /*0c4c*/ 	.word	0x00000000
        /*0c50*/ 	.short	0x010a
        /*0c52*/ 	.byte	0xff
	.zero		1


	//   ....[182]....
        /*0c54*/ 	.word	0x00008ec0
        /*0c58*/ 	.word	0x00000000
        /*0c5c*/ 	.word	0x00000000
        /*0c60*/ 	.short	0x010a
        /*0c62*/ 	.byte	0xff
	.zero		1


	//   ....[183]....
        /*0c64*/ 	.word	0x00008f20
        /*0c68*/ 	.word	0x00000000
        /*0c6c*/ 	.word	0x00000000
        /*0c70*/ 	.short	0x010a
        /*0c72*/ 	.byte	0xff
	.zero		1


	//   ....[184]....
        /*0c74*/ 	.word	0x00008f80
        /*0c78*/ 	.word	0x00000000
        /*0c7c*/ 	.word	0x00000000
        /*0c80*/ 	.short	0x010a
        /*0c82*/ 	.byte	0xff
	.zero		1


	//   ....[185]....
        /*0c84*/ 	.word	0x00008fe0
        /*0c88*/ 	.word	0x00000000
        /*0c8c*/ 	.word	0x00000000
        /*0c90*/ 	.short	0x010a
        /*0c92*/ 	.byte	0xff
	.zero		1


	//   ....[186]....
        /*0c94*/ 	.word	0x00009040
        /*0c98*/ 	.word	0x00000000
        /*0c9c*/ 	.word	0x00000000
        /*0ca0*/ 	.short	0x010a
        /*0ca2*/ 	.byte	0xff
	.zero		1


	//   ....[187]....
        /*0ca4*/ 	.word	0x000090a0
        /*0ca8*/ 	.word	0x00000000
        /*0cac*/ 	.word	0x00000000
        /*0cb0*/ 	.short	0x010a
        /*0cb2*/ 	.byte	0xff
	.zero		1


	//   ....[188]....
        /*0cb4*/ 	.word	0x00009100
        /*0cb8*/ 	.word	0x00000000
        /*0cbc*/ 	.word	0x00000000
        /*0cc0*/ 	.short	0x010a
        /*0cc2*/ 	.byte	0xff
	.zero		1


	//   ....[189]....
        /*0cc4*/ 	.word	0x00009160
        /*0cc8*/ 	.word	0x00000000
        /*0ccc*/ 	.word	0x00000000
        /*0cd0*/ 	.short	0x010a
        /*0cd2*/ 	.byte	0xff
	.zero		1


	//   ....[190]....
        /*0cd4*/ 	.word	0x000091c0
        /*0cd8*/ 	.word	0x00000000
        /*0cdc*/ 	.word	0x00000000
        /*0ce0*/ 	.short	0x010a
        /*0ce2*/ 	.byte	0xff
	.zero		1


	//   ....[191]....
        /*0ce4*/ 	.word	0x00009220
        /*0ce8*/ 	.word	0x00000000
        /*0cec*/ 	.word	0x00000000
        /*0cf0*/ 	.short	0x010a
        /*0cf2*/ 	.byte	0xff
	.zero		1


	//   ....[192]....
        /*0cf4*/ 	.word	0x00009280
        /*0cf8*/ 	.word	0x00000000
        /*0cfc*/ 	.word	0x00000000
        /*0d00*/ 	.short	0x010a
        /*0d02*/ 	.byte	0xff
	.zero		1


	//   ....[193]....
        /*0d04*/ 	.word	0x000092e0
        /*0d08*/ 	.word	0x00000000
        /*0d0c*/ 	.word	0x00000000
        /*0d10*/ 	.short	0x010a
        /*0d12*/ 	.byte	0xff
	.zero		1


	//   ....[194]....
        /*0d14*/ 	.word	0x00009340
        /*0d18*/ 	.word	0x00000000
        /*0d1c*/ 	.word	0x00000000
        /*0d20*/ 	.short	0x010a
        /*0d22*/ 	.byte	0xff
	.zero		1


	//   ....[195]....
        /*0d24*/ 	.word	0x000093a0
        /*0d28*/ 	.word	0x00000000
        /*0d2c*/ 	.word	0x00000000
        /*0d30*/ 	.short	0x010a
        /*0d32*/ 	.byte	0xff
	.zero		1


	//   ....[196]....
        /*0d34*/ 	.word	0x00009400
        /*0d38*/ 	.word	0x00000000
        /*0d3c*/ 	.word	0x00000000
        /*0d40*/ 	.short	0x010a
        /*0d42*/ 	.byte	0xff
	.zero		1


	//   ....[197]....
        /*0d44*/ 	.word	0x00009460
        /*0d48*/ 	.word	0x00000000
        /*0d4c*/ 	.word	0x00000000
        /*0d50*/ 	.short	0x010a
        /*0d52*/ 	.byte	0xff
	.zero		1


	//   ....[198]....
        /*0d54*/ 	.word	0x000094c0
        /*0d58*/ 	.word	0x00000000
        /*0d5c*/ 	.word	0x00000000
        /*0d60*/ 	.short	0x010a
        /*0d62*/ 	.byte	0xff
	.zero		1


	//   ....[199]....
        /*0d64*/ 	.word	0x00009520
        /*0d68*/ 	.word	0x00000000
        /*0d6c*/ 	.word	0x00000000
        /*0d70*/ 	.short	0x010a
        /*0d72*/ 	.byte	0xff
	.zero		1


	//   ....[200]....
        /*0d74*/ 	.word	0x00009580
        /*0d78*/ 	.word	0x00000000
        /*0d7c*/ 	.word	0x00000000
        /*0d80*/ 	.short	0x010a
        /*0d82*/ 	.byte	0xff
	.zero		1


	//   ....[201]....
        /*0d84*/ 	.word	0x000095e0
        /*0d88*/ 	.word	0x00000000
        /*0d8c*/ 	.word	0x00000000
        /*0d90*/ 	.short	0x010a
        /*0d92*/ 	.byte	0xff
	.zero		1


	//   ....[202]....
        /*0d94*/ 	.word	0x00009640
        /*0d98*/ 	.word	0x00000000
        /*0d9c*/ 	.word	0x00000000
        /*0da0*/ 	.short	0x010a
        /*0da2*/ 	.byte	0xff
	.zero		1


	//   ....[203]....
        /*0da4*/ 	.word	0x000096a0
        /*0da8*/ 	.word	0x00000000
        /*0dac*/ 	.word	0x00000000
        /*0db0*/ 	.short	0x010a
        /*0db2*/ 	.byte	0xff
	.zero		1


	//   ....[204]....
        /*0db4*/ 	.word	0x00009700
        /*0db8*/ 	.word	0x00000000
        /*0dbc*/ 	.word	0x00000000
        /*0dc0*/ 	.short	0x010a
        /*0dc2*/ 	.byte	0xff
	.zero		1


	//   ....[205]....
        /*0dc4*/ 	.word	0x00009760
        /*0dc8*/ 	.word	0x00000000
        /*0dcc*/ 	.word	0x00000000
        /*0dd0*/ 	.short	0x010a
        /*0dd2*/ 	.byte	0xff
	.zero		1


	//   ....[206]....
        /*0dd4*/ 	.word	0x000097c0
        /*0dd8*/ 	.word	0x00000000
        /*0ddc*/ 	.word	0x00000000
        /*0de0*/ 	.short	0x010a
        /*0de2*/ 	.byte	0xff
	.zero		1


	//   ....[207]....
        /*0de4*/ 	.word	0x00009820
        /*0de8*/ 	.word	0x00000000
        /*0dec*/ 	.word	0x00000000
        /*0df0*/ 	.short	0x010a
        /*0df2*/ 	.byte	0xff
	.zero		1


	//   ....[208]....
        /*0df4*/ 	.word	0x00009880
        /*0df8*/ 	.word	0x00000000
        /*0dfc*/ 	.word	0x00000000
        /*0e00*/ 	.short	0x010a
        /*0e02*/ 	.byte	0xff
	.zero		1


	//   ....[209]....
        /*0e04*/ 	.word	0x000098e0
        /*0e08*/ 	.word	0x00000000
        /*0e0c*/ 	.word	0x00000000
        /*0e10*/ 	.short	0x010a
        /*0e12*/ 	.byte	0xff
	.zero		1


	//   ....[210]....
        /*0e14*/ 	.word	0x00009940
        /*0e18*/ 	.word	0x00000000
        /*0e1c*/ 	.word	0x00000000
        /*0e20*/ 	.short	0x010a
        /*0e22*/ 	.byte	0xff
	.zero		1


	//   ....[211]....
        /*0e24*/ 	.word	0x000099a0
        /*0e28*/ 	.word	0x00000000
        /*0e2c*/ 	.word	0x00000000
        /*0e30*/ 	.short	0x010a
        /*0e32*/ 	.byte	0xff
	.zero		1


	//   ....[212]....
        /*0e34*/ 	.word	0x00009a00
        /*0e38*/ 	.word	0x00000000
        /*0e3c*/ 	.word	0x00000000
        /*0e40*/ 	.short	0x010a
        /*0e42*/ 	.byte	0xff
	.zero		1


	//   ....[213]....
        /*0e44*/ 	.word	0x00009a50
        /*0e48*/ 	.word	0x00000002
        /*0e4c*/ 	.word	0x000002b0
        /*0e50*/ 	.short	0x010a
        /*0e52*/ 	.byte	0xff
	.zero		1


	//   ....[214]....
        /*0e54*/ 	.word	0x00009ab0
        /*0e58*/ 	.word	0x00000002
        /*0e5c*/ 	.word	0x00000260
        /*0e60*/ 	.short	0x010a
        /*0e62*/ 	.byte	0xff
	.zero		1


	//   ....[215]....
        /*0e64*/ 	.word	0x00009b00
        /*0e68*/ 	.word	0x00000002
        /*0e6c*/ 	.word	0x00000250
        /*0e70*/ 	.short	0x010a
        /*0e72*/ 	.byte	0xff
	.zero		1


	//   ....[216]....
        /*0e74*/ 	.word	0x00009b60
        /*0e78*/ 	.word	0x00000000
        /*0e7c*/ 	.word	0x00000260
        /*0e80*/ 	.short	0x010a
        /*0e82*/ 	.byte	0xff
	.zero		1


	//   ....[217]....
        /*0e84*/ 	.word	0x00009bb0
        /*0e88*/ 	.word	0x00000000
        /*0e8c*/ 	.word	0x00000250
        /*0e90*/ 	.short	0x010a
        /*0e92*/ 	.byte	0xff
	.zero		1


	//   ....[218]....
        /*0e94*/ 	.word	0x00009c10
        /*0e98*/ 	.word	0x00000002
        /*0e9c*/ 	.word	0x00000290
        /*0ea0*/ 	.short	0x010a
        /*0ea2*/ 	.byte	0xff
	.zero		1


	//   ....[219]....
        /*0ea4*/ 	.word	0x00009c70
        /*0ea8*/ 	.word	0x00000000
        /*0eac*/ 	.word	0x00000000
        /*0eb0*/ 	.short	0x010a
        /*0eb2*/ 	.byte	0xff
	.zero		1


	//   ....[220]....
        /*0eb4*/ 	.word	0x00009cd0
        /*0eb8*/ 	.word	0x00000000
        /*0ebc*/ 	.word	0x00000000
        /*0ec0*/ 	.short	0x010a
        /*0ec2*/ 	.byte	0xff
	.zero		1


	//   ....[221]....
        /*0ec4*/ 	.word	0x00009d30
        /*0ec8*/ 	.word	0x00000000
        /*0ecc*/ 	.word	0x00000000
        /*0ed0*/ 	.short	0x010a
        /*0ed2*/ 	.byte	0xff
	.zero		1


	//   ....[222]....
        /*0ed4*/ 	.word	0x00009d90
        /*0ed8*/ 	.word	0x00000000
        /*0edc*/ 	.word	0x00000000
        /*0ee0*/ 	.short	0x010a
        /*0ee2*/ 	.byte	0xff
	.zero		1


	//   ....[223]....
        /*0ee4*/ 	.word	0x00009df0
        /*0ee8*/ 	.word	0x00000000
        /*0eec*/ 	.word	0x00000000
        /*0ef0*/ 	.short	0x010a
        /*0ef2*/ 	.byte	0xff
	.zero		1


	//   ....[224]....
        /*0ef4*/ 	.word	0x00009e40
        /*0ef8*/ 	.word	0x00000008
        /*0efc*/ 	.word	0x00000250
        /*0f00*/ 	.short	0x010a
        /*0f02*/ 	.byte	0xff
	.zero		1


	//   ....[225]....
        /*0f04*/ 	.word	0x00009ea0
        /*0f08*/ 	.word	0x00000000
        /*0f0c*/ 	.word	0x00000248
        /*0f10*/ 	.short	0x010a
        /*0f12*/ 	.byte	0xff
	.zero		1


	//   ....[226]....
        /*0f14*/ 	.word	0x00009f00
        /*0f18*/ 	.word	0x00000000
        /*0f1c*/ 	.word	0x00000230
        /*0f20*/ 	.short	0x010a
        /*0f22*/ 	.byte	0xff
	.zero		1


	//   ....[227]....
        /*0f24*/ 	.word	0x00009f60
        /*0f28*/ 	.word	0x00000000
        /*0f2c*/ 	.word	0x00000238
        /*0f30*/ 	.short	0x010a
        /*0f32*/ 	.byte	0xff
	.zero		1


	//   ....[228]....
        /*0f34*/ 	.word	0x00009fc0
        /*0f38*/ 	.word	0x00000000
        /*0f3c*/ 	.word	0x00000230
        /*0f40*/ 	.short	0x010a
        /*0f42*/ 	.byte	0xff
	.zero		1


	//   ....[229]....
        /*0f44*/ 	.word	0x0000a010
        /*0f48*/ 	.word	0x00000003
        /*0f4c*/ 	.word	0x00000250
        /*0f50*/ 	.short	0x010a
        /*0f52*/ 	.byte	0xff
	.zero		1


	//   ....[230]....
        /*0f54*/ 	.word	0x0000a060
        /*0f58*/ 	.word	0x00000003
        /*0f5c*/ 	.word	0x00000220
        /*0f60*/ 	.short	0x010a
        /*0f62*/ 	.byte	0xff
	.zero		1


	//   ....[231]....
        /*0f64*/ 	.word	0x0000a0b0
        /*0f68*/ 	.word	0x0000002b
        /*0f6c*/ 	.word	0x00000270
        /*0f70*/ 	.short	0x010a
        /*0f72*/ 	.byte	0xff
	.zero		1


	//   ....[232]....
        /*0f74*/ 	.word	0x0000a100
        /*0f78*/ 	.word	0x00000003
        /*0f7c*/ 	.word	0x00000220
        /*0f80*/ 	.short	0x010a
        /*0f82*/ 	.byte	0xff
	.zero		1


	//----- nvinfo : EIATTR_NUM_MBARRIERS
	.align		4
.L_47:
        /*0f84*/ 	.byte	0x03, 0x38
        /*0f86*/ 	.short	0x005a


	//----- nvinfo : EIATTR_EXIT_INSTR_OFFSETS
	.align		4
        /*0f88*/ 	.byte	0x04, 0x1c
        /*0f8a*/ 	.short	(.L_49 - .L_48)


	//   ....[0]....
.L_48:
        /*0f8c*/ 	.word	0x00003d80


	//   ....[1]....
        /*0f90*/ 	.word	0x00004270


	//   ....[2]....
        /*0f94*/ 	.word	0x000042d0


	//   ....[3]....
        /*0f98*/ 	.word	0x000050f0


	//   ....[4]....
        /*0f9c*/ 	.word	0x00005fb0


	//   ....[5]....
        /*0fa0*/ 	.word	0x00005ff0


	//   ....[6]....
        /*0fa4*/ 	.word	0x00008c80


	//----- nvinfo : EIATTR_MAX_THREADS
	.align		4
.L_49:
        /*0fa8*/ 	.byte	0x04, 0x05
        /*0faa*/ 	.short	(.L_51 - .L_50)
.L_50:
        /*0fac*/ 	.word	0x00000100
        /*0fb0*/ 	.word	0x00000001
        /*0fb4*/ 	.word	0x00000001


	//----- nvinfo : EIATTR_CRS_STACK_SIZE
	.align		4
.L_51:
        /*0fb8*/ 	.byte	0x04, 0x1e
        /*0fba*/ 	.short	(.L_53 - .L_52)
.L_52:
        /*0fbc*/ 	.word	0x00000000


	//----- nvinfo : EIATTR_CBANK_PARAM_SIZE
	.align		4
.L_53:
        /*0fc0*/ 	.byte	0x03, 0x19
        /*0fc2*/ 	.short	0x0800


	//----- nvinfo : EIATTR_PARAM_CBANK
	.align		4
        /*0fc4*/ 	.byte	0x04, 0x0a
        /*0fc6*/ 	.short	(.L_55 - .L_54)
	.align		4
.L_54:
        /*0fc8*/ 	.word	index@(.nv.constant0._ZN7cutlass13device_kernelINS_4gemm6kernel13GemmUniversalIN4cute5tupleIJiiiiEEENS1_10collective13CollectiveMmaINS1_35MainloopSm100TmaUmmaWarpSpecializedILi34ELi2ELi4ENS5_IJNS4_1CILi2EEENSA_ILi1EEESC_EEEEENS5_IJNSA_ILi64EEENSA_ILi128EEENSA_ILi32EEEEEEaNS5_IJlSC_lEEEaSJ_NS4_8TiledMMAINS4_8MMA_AtomIJNS4_15SM100_MMA_S8_SSIaaiLi64ELi128ELNS4_4UMMA5MajorE0ELSO_0ELNSN_8SaturateE0EEEEEENS4_6LayoutINS5_IJSC_SC_SC_EEENS5_IJNSA_ILi0EEESU_SU_EEEEENS5_IJNS4_10UnderscoreESX_SX_EEEEENS4_13SM90_TMA_LOADENS4_14ComposedLayoutINS4_7SwizzleILi1ELi4ELi3EEENS4_18smem_ptr_flag_bitsILi8EEENSS_INS5_IJNSA_ILi8EEESH_EEENS5_IJSH_SC_EEEEEEEvNS4_8identityENS4_23SM90_TMA_LOAD_MULTICASTES1A_vS1B_EENS_8epilogue10collective18CollectiveEpilogueINS1E_23Sm100TmaWarpSpecializedILi2ELi2ELi32ELb0ELb0EEEJSI_NS5_IJNSS_ISF_SC_EES1J_EEEaSJ_aSJ_NS1E_6fusion15FusionCallbacksIS1I_NS1L_17LinearCombinationIaiaiLNS_15FloatRoundStyleE2EEESI_S1K_JEEENS4_5SM1004TMEM4LOAD26SM100_TMEM_LOAD_16dp32b32xES10_NS11_INS12_ILi2ELi4ELi3EEES15_NSS_INS5_IJS16_SF_EEENS5_IJSF_SC_EEEEEEENS4_39AutoVectorizingCopyWithAssumedAlignmentILi128EEENS4_14SM90_TMA_STOREES1Z_S21_S21_EEEvvEEEEvNT_6ParamsE)
        /*0fcc*/ 	.short	0x0380
        /*0fce*/ 	.short	0x0800


	//----- nvinfo : EIATTR_SW_WAR
	.align		4
.L_55:
        /*0fd0*/ 	.byte	0x04, 0x36
        /*0fd2*/ 	.short	(.L_57 - .L_56)
.L_56:
        /*0fd4*/ 	.word	0x00000008
.L_57:


//--------------------- .nv.callgraph             --------------------------
	.section	.nv.callgraph,"",@"SHT_CUDA_CALLGRAPH"
	.align	4
	.sectionentsize	8
	.align		4
        /*0000*/ 	.word	0x00000000
	.align		4
        /*0004*/ 	.word	0xffffffff
	.align		4
        /*0008*/ 	.word	index@(_ZN7cutlass13device_kernelINS_4gemm6kernel13GemmUniversalIN4cute5tupleIJiiiiEEENS1_10collective13CollectiveMmaINS1_35MainloopSm100TmaUmmaWarpSpecializedILi34ELi2ELi4ENS5_IJNS4_1CILi2EEENSA_ILi1EEESC_EEEEENS5_IJNSA_ILi64EEENSA_ILi128EEENSA_ILi32EEEEEEaNS5_IJlSC_lEEEaSJ_NS4_8TiledMMAINS4_8MMA_AtomIJNS4_15SM100_MMA_S8_SSIaaiLi64ELi128ELNS4_4UMMA5MajorE0ELSO_0ELNSN_8SaturateE0EEEEEENS4_6LayoutINS5_IJSC_SC_SC_EEENS5_IJNSA_ILi0EEESU_SU_EEEEENS5_IJNS4_10UnderscoreESX_SX_EEEEENS4_13SM90_TMA_LOADENS4_14ComposedLayoutINS4_7SwizzleILi1ELi4ELi3EEENS4_18smem_ptr_flag_bitsILi8EEENSS_INS5_IJNSA_ILi8EEESH_EEENS5_IJSH_SC_EEEEEEEvNS4_8identityENS4_23SM90_TMA_LOAD_MULTICASTES1A_vS1B_EENS_8epilogue10collective18CollectiveEpilogueINS1E_23Sm100TmaWarpSpecializedILi2ELi2ELi32ELb0ELb0EEEJSI_NS5_IJNSS_ISF_SC_EES1J_EEEaSJ_aSJ_NS1E_6fusion15FusionCallbacksIS1I_NS1L_17LinearCombinationIaiaiLNS_15FloatRoundStyleE2EEESI_S1K_JEEENS4_5SM1004TMEM4LOAD26SM100_TMEM_LOAD_16dp32b32xES10_NS11_INS12_ILi2ELi4ELi3EEES15_NSS_INS5_IJS16_SF_EEENS5_IJSF_SC_EEEEEEENS4_39AutoVectorizingCopyWithAssumedAlignmentILi128EEENS4_14SM90_TMA_STOREES1Z_S21_S21_EEEvvEEEEvNT_6ParamsE)
	.align		4
        /*000c*/ 	.word	index@(__assertfail)
	.align		4
        /*0010*/ 	.word	0x00000000
	.align		4
        /*0014*/ 	.word	0xfffffffe
	.align		4
        /*0018*/ 	.word	0x00000000
	.align		4
        /*001c*/ 	.word	0xfffffffd
	.align		4
        /*0020*/ 	.word	0x00000000
	.align		4
        /*0024*/ 	.word	0xfffffffc


//--------------------- .nv.constant4             --------------------------
	.section	.nv.constant4,"a",@progbits
	.align	8
	.align		8
.nv.constant4:
        /*0000*/ 	.dword	__assertfail
	.align		8
        /*0008*/ 	.dword	__unnamed_1
	.align		8
        /*0010*/ 	.dword	__unnamed_2
	.align		8
        /*0018*/ 	.dword	_ZN40_INTERNAL_4434501f_4_k_cu_4157505e_286684cuda3std3__45__cpo5beginE
	.align		8
        /*0020*/ 	.dword	_ZN40_INTERNAL_4434501f_4_k_cu_4157505e_286684cuda3std3__45__cpo3endE
	.align		8
        /*0028*/ 	.dword	_ZN40_INTERNAL_4434501f_4_k_cu_4157505e_286684cuda3std3__45__cpo6cbeginE
	.align		8
        /*0030*/ 	.dword	_ZN40_INTERNAL_4434501f_4_k_cu_4157505e_286684cuda3std3__45__cpo4cendE
	.align		8
        /*0038*/ 	.dword	_ZN40_INTERNAL_4434501f_4_k_cu_4157505e_286684cuda3std3__442_GLOBAL__N__4434501f_4_k_cu_4157505e_286686ignoreE
	.align		8
        /*0040*/ 	.dword	_ZN40_INTERNAL_4434501f_4_k_cu_4157505e_286684cuda3std3__419piecewise_constructE
	.align		8
        /*0048*/ 	.dword	_ZN40_INTERNAL_4434501f_4_k_cu_4157505e_286684cuda3std3__48in_placeE
	.align		8
        /*0050*/ 	.dword	_ZN40_INTERNAL_4434501f_4_k_cu_4157505e_286684cuda3std6ranges3__45__cpo4swapE
	.align		8
        /*0058*/ 	.dword	_ZN40_INTERNAL_4434501f_4_k_cu_4157505e_286684cuda3std6ranges3__45__cpo9iter_moveE
	.align		8
        /*0060*/ 	.dword	_ZN40_INTERNAL_4434501f_4_k_cu_4157505e_286684cute7productE
	.align		8
        /*0068*/ 	.dword	_ZN40_INTERNAL_4434501f_4_k_cu_4157505e_286684cute1_E
	.align		8
        /*0070*/ 	.dword	$str$25
	.align		8
        /*0078*/ 	.dword	$str$26
	.align		8
        /*0080*/ 	.dword	$str$27
	.align		8
        /*0088*/ 	.dword	$str$28


//--------------------- .text._ZN7cutlass13device_kernelINS_4gemm6kernel13GemmUniversalIN4cute5tupleIJiiiiEEENS1_10collective13CollectiveMmaINS1_35MainloopSm100TmaUmmaWarpSpecializedILi34ELi2ELi4ENS5_IJNS4_1CILi2EEENSA_ILi1EEESC_EEEEENS5_IJNSA_ILi64EEENSA_ILi128EEENSA_ILi32EEEEEEaNS5_IJlSC_lEEEaSJ_NS4_8TiledMMAINS4_8MMA_AtomIJNS4_15SM100_MMA_S8_SSIaaiLi64ELi128ELNS4_4UMMA5MajorE0ELSO_0ELNSN_8SaturateE0EEEEEENS4_6LayoutINS5_IJSC_SC_SC_EEENS5_IJNSA_ILi0EEESU_SU_EEEEENS5_IJNS4_10UnderscoreESX_SX_EEEEENS4_13SM90_TMA_LOADENS4_14ComposedLayoutINS4_7SwizzleILi1ELi4ELi3EEENS4_18smem_ptr_flag_bitsILi8EEENSS_INS5_IJNSA_ILi8EEESH_EEENS5_IJSH_SC_EEEEEEEvNS4_8identityENS4_23SM90_TMA_LOAD_MULTICASTES1A_vS1B_EENS_8epilogue10collective18CollectiveEpilogueINS1E_23Sm100TmaWarpSpecializedILi2ELi2ELi32ELb0ELb0EEEJSI_NS5_IJNSS_ISF_SC_EES1J_EEEaSJ_aSJ_NS1E_6fusion15FusionCallbacksIS1I_NS1L_17LinearCombinationIaiaiLNS_15FloatRoundStyleE2EEESI_S1K_JEEENS4_5SM1004TMEM4LOAD26SM100_TMEM_LOAD_16dp32b32xES10_NS11_INS12_ILi2ELi4ELi3EEES15_NSS_INS5_IJS16_SF_EEENS5_IJSF_SC_EEEEEEENS4_39AutoVectorizingCopyWithAssumedAlignmentILi128EEENS4_14SM90_TMA_STOREES1Z_S21_S21_EEEvvEEEEvNT_6ParamsE --------------------------
	.section	.text._ZN7cutlass13device_kernelINS_4gemm6kernel13GemmUniversalIN4cute5tupleIJiiiiEEENS1_10collective13CollectiveMmaINS1_35MainloopSm100TmaUmmaWarpSpecializedILi34ELi2ELi4ENS5_IJNS4_1CILi2EEENSA_ILi1EEESC_EEEEENS5_IJNSA_ILi64EEENSA_ILi128EEENSA_ILi32EEEEEEaNS5_IJlSC_lEEEaSJ_NS4_8TiledMMAINS4_8MMA_AtomIJNS4_15SM100_MMA_S8_SSIaaiLi64ELi128ELNS4_4UMMA5MajorE0ELSO_0ELNSN_8SaturateE0EEEEEENS4_6LayoutINS5_IJSC_SC_SC_EEENS5_IJNSA_ILi0EEESU_SU_EEEEENS5_IJNS4_10UnderscoreESX_SX_EEEEENS4_13SM90_TMA_LOADENS4_14ComposedLayoutINS4_7SwizzleILi1ELi4ELi3EEENS4_18smem_ptr_flag_bitsILi8EEENSS_INS5_IJNSA_ILi8EEESH_EEENS5_IJSH_SC_EEEEEEEvNS4_8identityENS4_23SM90_TMA_LOAD_MULTICASTES1A_vS1B_EENS_8epilogue10collective18CollectiveEpilogueINS1E_23Sm100TmaWarpSpecializedILi2ELi2ELi32ELb0ELb0EEEJSI_NS5_IJNSS_ISF_SC_EES1J_EEEaSJ_aSJ_NS1E_6fusion15FusionCallbacksIS1I_NS1L_17LinearCombinationIaiaiLNS_15FloatRoundStyleE2EEESI_S1K_JEEENS4_5SM1004TMEM4LOAD26SM100_TMEM_LOAD_16dp32b32xES10_NS11_INS12_ILi2ELi4ELi3EEES15_NSS_INS5_IJS16_SF_EEENS5_IJSF_SC_EEEEEEENS4_39AutoVectorizingCopyWithAssumedAlignmentILi128EEENS4_14SM90_TMA_STOREES1Z_S21_S21_EEEvvEEEEvNT_6ParamsE,"ax",@progbits
	.align	128
.text._ZN7cutlass13device_kernelINS_4gemm6kernel13GemmUniversalIN4cute5tupleIJiiiiEEENS1_10collective13CollectiveMmaINS1_35MainloopSm100TmaUmmaWarpSpecializedILi34ELi2ELi4ENS5_IJNS4_1CILi2EEENSA_ILi1EEESC_EEEEENS5_IJNSA_ILi64EEENSA_ILi128EEENSA_ILi32EEEEEEaNS5_IJlSC_lEEEaSJ_NS4_8TiledMMAINS4_8MMA_AtomIJNS4_15SM100_MMA_S8_SSIaaiLi64ELi128ELNS4_4UMMA5MajorE0ELSO_0ELNSN_8SaturateE0EEEEEENS4_6LayoutINS5_IJSC_SC_SC_EEENS5_IJNSA_ILi0EEESU_SU_EEEEENS5_IJNS4_10UnderscoreESX_SX_EEEEENS4_13SM90_TMA_LOADENS4_14ComposedLayoutINS4_7SwizzleILi1ELi4ELi3EEENS4_18smem_ptr_flag_bitsILi8EEENSS_INS5_IJNSA_ILi8EEESH_EEENS5_IJSH_SC_EEEEEEEvNS4_8identityENS4_23SM90_TMA_LOAD_MULTICASTES1A_vS1B_EENS_8epilogue10collective18CollectiveEpilogueINS1E_23Sm100TmaWarpSpecializedILi2ELi2ELi32ELb0ELb0EEEJSI_NS5_IJNSS_ISF_SC_EES1J_EEEaSJ_aSJ_NS1E_6fusion15FusionCallbacksIS1I_NS1L_17LinearCombinationIaiaiLNS_15FloatRoundStyleE2EEESI_S1K_JEEENS4_5SM1004TMEM4LOAD26SM100_TMEM_LOAD_16dp32b32xES10_NS11_INS12_ILi2ELi4ELi3EEES15_NSS_INS5_IJS16_SF_EEENS5_IJSF_SC_EEEEEEENS4_39AutoVectorizingCopyWithAssumedAlignmentILi128EEENS4_14SM90_TMA_STOREES1Z_S21_S21_EEEvvEEEEvNT_6ParamsE:
        .type           _ZN7cutlass13device_kernelINS_4gemm6kernel13GemmUniversalIN4cute5tupleIJiiiiEEENS1_10collective13CollectiveMmaINS1_35MainloopSm100TmaUmmaWarpSpecializedILi34ELi2ELi4ENS5_IJNS4_1CILi2EEENSA_ILi1EEESC_EEEEENS5_IJNSA_ILi64EEENSA_ILi128EEENSA_ILi32EEEEEEaNS5_IJlSC_lEEEaSJ_NS4_8TiledMMAINS4_8MMA_AtomIJNS4_15SM100_MMA_S8_SSIaaiLi64ELi128ELNS4_4UMMA5MajorE0ELSO_0ELNSN_8SaturateE0EEEEEENS4_6LayoutINS5_IJSC_SC_SC_EEENS5_IJNSA_ILi0EEESU_SU_EEEEENS5_IJNS4_10UnderscoreESX_SX_EEEEENS4_13SM90_TMA_LOADENS4_14ComposedLayoutINS4_7SwizzleILi1ELi4ELi3EEENS4_18smem_ptr_flag_bitsILi8EEENSS_INS5_IJNSA_ILi8EEESH_EEENS5_IJSH_SC_EEEEEEEvNS4_8identityENS4_23SM90_TMA_LOAD_MULTICASTES1A_vS1B_EENS_8epilogue10collective18CollectiveEpilogueINS1E_23Sm100TmaWarpSpecializedILi2ELi2ELi32ELb0ELb0EEEJSI_NS5_IJNSS_ISF_SC_EES1J_EEEaSJ_aSJ_NS1E_6fusion15FusionCallbacksIS1I_NS1L_17LinearCombinationIaiaiLNS_15FloatRoundStyleE2EEESI_S1K_JEEENS4_5SM1004TMEM4LOAD26SM100_TMEM_LOAD_16dp32b32xES10_NS11_INS12_ILi2ELi4ELi3EEES15_NSS_INS5_IJS16_SF_EEENS5_IJSF_SC_EEEEEEENS4_39AutoVectorizingCopyWithAssumedAlignmentILi128EEENS4_14SM90_TMA_STOREES1Z_S21_S21_EEEvvEEEEvNT_6ParamsE,@function
        .size           _ZN7cutlass13device_kernelINS_4gemm6kernel13GemmUniversalIN4cute5tupleIJiiiiEEENS1_10collective13CollectiveMmaINS1_35MainloopSm100TmaUmmaWarpSpecializedILi34ELi2ELi4ENS5_IJNS4_1CILi2EEENSA_ILi1EEESC_EEEEENS5_IJNSA_ILi64EEENSA_ILi128EEENSA_ILi32EEEEEEaNS5_IJlSC_lEEEaSJ_NS4_8TiledMMAINS4_8MMA_AtomIJNS4_15SM100_MMA_S8_SSIaaiLi64ELi128ELNS4_4UMMA5MajorE0ELSO_0ELNSN_8SaturateE0EEEEEENS4_6LayoutINS5_IJSC_SC_SC_EEENS5_IJNSA_ILi0EEESU_SU_EEEEENS5_IJNS4_10UnderscoreESX_SX_EEEEENS4_13SM90_TMA_LOADENS4_14ComposedLayoutINS4_7SwizzleILi1ELi4ELi3EEENS4_18smem_ptr_flag_bitsILi8EEENSS_INS5_IJNSA_ILi8EEESH_EEENS5_IJSH_SC_EEEEEEEvNS4_8identityENS4_23SM90_TMA_LOAD_MULTICASTES1A_vS1B_EENS_8epilogue10collective18CollectiveEpilogueINS1E_23Sm100TmaWarpSpecializedILi2ELi2ELi32ELb0ELb0EEEJSI_NS5_IJNSS_ISF_SC_EES1J_EEEaSJ_aSJ_NS1E_6fusion15FusionCallbacksIS1I_NS1L_17LinearCombinationIaiaiLNS_15FloatRoundStyleE2EEESI_S1K_JEEENS4_5SM1004TMEM4LOAD26SM100_TMEM_LOAD_16dp32b32xES10_NS11_INS12_ILi2ELi4ELi3EEES15_NSS_INS5_IJS16_SF_EEENS5_IJSF_SC_EEEEEEENS4_39AutoVectorizingCopyWithAssumedAlignmentILi128EEENS4_14SM90_TMA_STOREES1Z_S21_S21_EEEvvEEEEvNT_6ParamsE,(.L_x_240 - _ZN7cutlass13device_kernelINS_4gemm6kernel13GemmUniversalIN4cute5tupleIJiiiiEEENS1_10collective13CollectiveMmaINS1_35MainloopSm100TmaUmmaWarpSpecializedILi34ELi2ELi4ENS5_IJNS4_1CILi2EEENSA_ILi1EEESC_EEEEENS5_IJNSA_ILi64EEENSA_ILi128EEENSA_ILi32EEEEEEaNS5_IJlSC_lEEEaSJ_NS4_8TiledMMAINS4_8MMA_AtomIJNS4_15SM100_MMA_S8_SSIaaiLi64ELi128ELNS4_4UMMA5MajorE0ELSO_0ELNSN_8SaturateE0EEEEEENS4_6LayoutINS5_IJSC_SC_SC_EEENS5_IJNSA_ILi0EEESU_SU_EEEEENS5_IJNS4_10UnderscoreESX_SX_EEEEENS4_13SM90_TMA_LOADENS4_14ComposedLayoutINS4_7SwizzleILi1ELi4ELi3EEENS4_18smem_ptr_flag_bitsILi8EEENSS_INS5_IJNSA_ILi8EEESH_EEENS5_IJSH_SC_EEEEEEEvNS4_8identityENS4_23SM90_TMA_LOAD_MULTICASTES1A_vS1B_EENS_8epilogue10collective18CollectiveEpilogueINS1E_23Sm100TmaWarpSpecializedILi2ELi2ELi32ELb0ELb0EEEJSI_NS5_IJNSS_ISF_SC_EES1J_EEEaSJ_aSJ_NS1E_6fusion15FusionCallbacksIS1I_NS1L_17LinearCombinationIaiaiLNS_15FloatRoundStyleE2EEESI_S1K_JEEENS4_5SM1004TMEM4LOAD26SM100_TMEM_LOAD_16dp32b32xES10_NS11_INS12_ILi2ELi4ELi3EEES15_NSS_INS5_IJS16_SF_EEENS5_IJSF_SC_EEEEEEENS4_39AutoVectorizingCopyWithAssumedAlignmentILi128EEENS4_14SM90_TMA_STOREES1Z_S21_S21_EEEvvEEEEvNT_6ParamsE)
        .other          _ZN7cutlass13device_kernelINS_4gemm6kernel13GemmUniversalIN4cute5tupleIJiiiiEEENS1_10collective13CollectiveMmaINS1_35MainloopSm100TmaUmmaWarpSpecializedILi34ELi2ELi4ENS5_IJNS4_1CILi2EEENSA_ILi1EEESC_EEEEENS5_IJNSA_ILi64EEENSA_ILi128EEENSA_ILi32EEEEEEaNS5_IJlSC_lEEEaSJ_NS4_8TiledMMAINS4_8MMA_AtomIJNS4_15SM100_MMA_S8_SSIaaiLi64ELi128ELNS4_4UMMA5MajorE0ELSO_0ELNSN_8SaturateE0EEEEEENS4_6LayoutINS5_IJSC_SC_SC_EEENS5_IJNSA_ILi0EEESU_SU_EEEEENS5_IJNS4_10UnderscoreESX_SX_EEEEENS4_13SM90_TMA_LOADENS4_14ComposedLayoutINS4_7SwizzleILi1ELi4ELi3EEENS4_18smem_ptr_flag_bitsILi8EEENSS_INS5_IJNSA_ILi8EEESH_EEENS5_IJSH_SC_EEEEEEEvNS4_8identityENS4_23SM90_TMA_LOAD_MULTICASTES1A_vS1B_EENS_8epilogue10collective18CollectiveEpilogueINS1E_23Sm100TmaWarpSpecializedILi2ELi2ELi32ELb0ELb0EEEJSI_NS5_IJNSS_ISF_SC_EES1J_EEEaSJ_aSJ_NS1E_6fusion15FusionCallbacksIS1I_NS1L_17LinearCombinationIaiaiLNS_15FloatRoundStyleE2EEESI_S1K_JEEENS4_5SM1004TMEM4LOAD26SM100_TMEM_LOAD_16dp32b32xES10_NS11_INS12_ILi2ELi4ELi3EEES15_NSS_INS5_IJS16_SF_EEENS5_IJSF_SC_EEEEEEENS4_39AutoVectorizingCopyWithAssumedAlignmentILi128EEENS4_14SM90_TMA_STOREES1Z_S21_S21_EEEvvEEEEvNT_6ParamsE,@"STO_CUDA_ENTRY STV_DEFAULT"
_ZN7cutlass13device_kernelINS_4gemm6kernel13GemmUniversalIN4cute5tupleIJiiiiEEENS1_10collective13CollectiveMmaINS1_35MainloopSm100TmaUmmaWarpSpecializedILi34ELi2ELi4ENS5_IJNS4_1CILi2EEENSA_ILi1EEESC_EEEEENS5_IJNSA_ILi64EEENSA_ILi128EEENSA_ILi32EEEEEEaNS5_IJlSC_lEEEaSJ_NS4_8TiledMMAINS4_8MMA_AtomIJNS4_15SM100_MMA_S8_SSIaaiLi64ELi128ELNS4_4UMMA5MajorE0ELSO_0ELNSN_8SaturateE0EEEEEENS4_6LayoutINS5_IJSC_SC_SC_EEENS5_IJNSA_ILi0EEESU_SU_EEEEENS5_IJNS4_10UnderscoreESX_SX_EEEEENS4_13SM90_TMA_LOADENS4_14ComposedLayoutINS4_7SwizzleILi1ELi4ELi3EEENS4_18smem_ptr_flag_bitsILi8EEENSS_INS5_IJNSA_ILi8EEESH_EEENS5_IJSH_SC_EEEEEEEvNS4_8identityENS4_23SM90_TMA_LOAD_MULTICASTES1A_vS1B_EENS_8epilogue10collective18CollectiveEpilogueINS1E_23Sm100TmaWarpSpecializedILi2ELi2ELi32ELb0ELb0EEEJSI_NS5_IJNSS_ISF_SC_EES1J_EEEaSJ_aSJ_NS1E_6fusion15FusionCallbacksIS1I_NS1L_17LinearCombinationIaiaiLNS_15FloatRoundStyleE2EEESI_S1K_JEEENS4_5SM1004TMEM4LOAD26SM100_TMEM_LOAD_16dp32b32xES10_NS11_INS12_ILi2ELi4ELi3EEES15_NSS_INS5_IJS16_SF_EEENS5_IJSF_SC_EEEEEEENS4_39AutoVectorizingCopyWithAssumedAlignmentILi128EEENS4_14SM90_TMA_STOREES1Z_S21_S21_EEEvvEEEEvNT_6ParamsE:
[----:B------:R-:W1:Y:S01]  /*0000*/  LDC R1, c[0x0][0x37c] ;  /* 0x0000df00ff017b82 */ /* 0x000e620000000800 */
[----:B------:R-:W2:Y:S01]  /*0010*/  S2R R84, SR_TID.X ;  /* 0x0000000000547919 */ /* 0x000ea20000002100 */
[----:B------:R-:W3:Y:S01]  /*0020*/  LDCU.64 UR8, c[0x0][0x890] ;  /* 0x00011200ff0877ac */ /* 0x000ee20008000a00 */
[----:B------:R-:W-:Y:S02]  /*0030*/  PRMT R74, RZ, 0x7610, R74 ;  /* 0x00007610ff4a7816 */ /* 0x000fe4000000004a */
[----:B------:R-:W-:Y:S01]  /*0040*/  ELECT P3, URZ, PT ;  /* 0x0000000000ff782f */ /* 0x000fe20003860000 */
[----:B---3--:R-:W-:-:S04]  /*0050*/  UISETP.NE.U32.AND UP0, UPT, UR8, URZ, UPT ;  /* 0x000000ff0800728c */ /* 0x008fc8000bf05070 */
[----:B------:R-:W-:Y:S01]  /*0060*/  UISETP.NE.AND.EX UP0, UPT, UR9, URZ, UPT, UP0 ;  /* 0x000000ff0900728c */ /* 0x000fe2000bf05300 */
[----:B--2---:R-:W-:-:S05]  /*0070*/  SHF.R.U32.HI R75, RZ, 0x5, R84 ;  /* 0x00000005ff4b7819 */ /* 0x004fca0000011654 */
[----:B------:R-:W2:Y:S02]  /*0080*/  SHFL.IDX PT, R0, R75, RZ, 0x1f ;  /* 0x00001fff4b007589 */ /* 0x000ea400000e0000 */
[----:B--2---:R-:W-:Y:S01]  /*0090*/  R2UR UR18, R0 ;  /* 0x00000000001272ca */ /* 0x004fe200000e0000 */
[----:B-1----:R-:W-:-:S14]  /*00a0*/  BRA.U UP0, `(.L_x_0) ;  /* 0x0000000100307547 */ /* 0x002fdc000b800000 */
[----:B------:R-:W1:Y:S02]  /*00b0*/  LDCU.64 UR4, c[0x0][0x888] ;  /* 0x00011100ff0477ac */ /* 0x000e640008000a00 */
[----:B-1----:R-:W-:-:S04]  /*00c0*/  UISETP.NE.U32.AND UP0, UPT, UR4, URZ, UPT ;  /* 0x000000ff0400728c */ /* 0x002fc8000bf05070 */
[----:B------:R-:W-:-:S09]  /*00d0*/  UISETP.NE.AND.EX UP0, UPT, UR5, URZ, UPT, UP0 ;  /* 0x000000ff0500728c */ /* 0x000fd2000bf05300 */
[----:B------:R-:W-:Y:S05]  /*00e0*/  BRA.U !UP0, `(.L_x_1) ;  /* 0x0000000108147547 */ /* 0x000fea000b800000 */
[----:B------:R-:W1:Y:S01]  /*00f0*/  LDC.64 R40, c[0x0][0x888] ;  /* 0x00022200ff287b82 */ /* 0x000e620000000a00 */
[----:B------:R-:W1:Y:S02]  /*0100*/  LDCU.64 UR4, c[0x0][0x358] ;  /* 0x00006b00ff0477ac */ /* 0x000e640008000a00 */
[----:B-1----:R1:W5:Y:S01]  /*0110*/  LDG.E R40, desc[UR4][R40.64] ;  /* 0x0000000428287981 */ /* 0x002362000c1e1900 */
[----:B------:R-:W-:Y:S01]  /*0120*/  HFMA2 R74, -RZ, RZ, 0, 5.9604644775390625e-08 ;  /* 0x00000001ff4a7431 */ /* 0x000fe200000001ff */
[----:B------:R-:W-:Y:S05]  /*0130*/  BRA `(.L_x_0) ;  /* 0x00000000000c7947 */ /* 0x000fea0003800000 */
.L_x_1:
[----:B------:R-:W1:Y:S01]  /*0140*/  LDCU UR4, c[0x0][0x880] ;  /* 0x00011000ff0477ac */ /* 0x000e620008000800 */
[----:B------:R-:W-:Y:S01]  /*0150*/  HFMA2 R74, -RZ, RZ, 0, 5.9604644775390625e-08 ;  /* 0x00000001ff4a7431 */ /* 0x000fe200000001ff */
[----:B-1----:R-:W-:-:S07]  /*0160*/  MOV R40, UR4 ;  /* 0x0000000400287c02 */ /* 0x002fce0008000f00 */
.L_x_0:
[----:B------:R-:W2:Y:S02]  /*0170*/  LDCU.64 UR4, c[0x0][0x8b0] ;  /* 0x00011600ff0477ac */ /* 0x000ea40008000a00 */
[----:B--2---:R-:W-:-:S04]  /*0180*/  UISETP.NE.U32.AND UP0, UPT, UR4, URZ, UPT ;  /* 0x000000ff0400728c */ /* 0x004fc8000bf05070 */
[----:B------:R-:W-:-:S09]  /*0190*/  UISETP.NE.AND.EX UP0, UPT, UR5, URZ, UPT, UP0 ;  /* 0x000000ff0500728c */ /* 0x000fd2000bf05300 */
[----:B------:R-:W-:Y:S05]  /*01a0*/  BRA.U UP0, `(.L_x_2) ;  /* 0x0000000100287547 */ /* 0x000fea000b800000 */
[----:B------:R-:W2:Y:S02]  /*01b0*/  LDCU.64 UR4, c[0x0][0x8a8] ;  /* 0x00011500ff0477ac */ /* 0x000ea40008000a00 */
[----:B--2---:R-:W-:-:S04]  /*01c0*/  UISETP.NE.U32.AND UP0, UPT, UR4, URZ, UPT ;  /* 0x000000ff0400728c */ /* 0x004fc8000bf05070 */
[----:B------:R-:W-:-:S09]  /*01d0*/  UISETP.NE.AND.EX UP0, UPT, UR5, URZ, UPT, UP0 ;  /* 0x000000ff0500728c */ /* 0x000fd2000bf05300 */
[----:B------:R-:W-:Y:S05]  /*01e0*/  BRA.U !UP0, `(.L_x_3) ;  /* 0x0000000108107547 */ /* 0x000fea000b800000 */
[----:B------:R-:W2:Y:S01]  /*01f0*/  LDC.64 R38, c[0x0][0x8a8] ;  /* 0x00022a00ff267b82 */ /* 0x000ea20000000a00 */
[----:B------:R-:W2:Y:S02]  /*0200*/  LDCU.64 UR4, c[0x0][0x358] ;  /* 0x00006b00ff0477ac */ /* 0x000ea40008000a00 */
[----:B--2---:R2:W5:Y:S01]  /*0210*/  LDG.E R38, desc[UR4][R38.64] ;  /* 0x0000000426267981 */ /* 0x004562000c1e1900 */
[----:B------:R-:W-:Y:S05]  /*0220*/  BRA `(.L_x_2) ;  /* 0x0000000000087947 */ /* 0x000fea0003800000 */
.L_x_3:
[----:B------:R-:W2:Y:S02]  /*0230*/  LDCU UR4, c[0x0][0x8a0] ;  /* 0x00011400ff0477ac */ /* 0x000ea40008000800 */
[----:B--2---:R-:W-:Y:S02]  /*0240*/  MOV R38, UR4 ;  /* 0x0000000400267c02 */ /* 0x004fe40008000f00 */
.L_x_2:
[----:B------:R-:W-:Y:S01]  /*0250*/  IMAD.U32 R0, RZ, RZ, UR18 ;  /* 0x00000012ff007e24 */ /* 0x000fe2000f8e00ff */
[----:B------:R-:W-:Y:S04]  /*0260*/  BSSY.RECONVERGENT B0, `(.L_x_4) ;  /* 0x000000c000007945 */ /* 0x000fe80003800200 */
[C---:B------:R-:W-:Y:S02]  /*0270*/  ISETP.NE.OR P1, PT, R0.reuse, 0x1, !P3 ;  /* 0x000000010000780c */ /* 0x040fe40005f25670 */
[----:B------:R-:W-:-:S11]  /*0280*/  ISETP.NE.OR P0, PT, R0, 0x3, !P3 ;  /* 0x000000030000780c */ /* 0x000fd60005f05670 */
[----:B------:R-:W-:Y:S05]  /*0290*/  @P1 BRA `(.L_x_5) ;  /* 0x0000000000201947 */ /* 0x000fea0003800000 */
[----:B------:R-:W3:Y:S02]  /*02a0*/  LDCU.64 UR4, c[0x0][0x348] ;  /* 0x00006900ff0477ac */ /* 0x000ee40008000a00 */
[----:B---3--:R-:W-:Y:S02]  /*02b0*/  UIADD3 UR6, UP1, UPT, UR4, 0x80, URZ ;  /* 0x0000008004067890 */ /* 0x008fe4000ff3e0ff */
[----:B------:R-:W-:Y:S02]  /*02c0*/  UIADD3 UR4, UP0, UPT, UR4, 0x180, URZ ;  /* 0x0000018004047890 */ /* 0x000fe4000ff1e0ff */
[----:B------:R-:W-:Y:S02]  /*02d0*/  UIADD3.X UR7, UPT, UPT, URZ, UR5, URZ, UP1, !UPT ;  /* 0x00000005ff077290 */ /* 0x000fe40008ffe4ff */
[----:B------:R-:W-:-:S07]  /*02e0*/  UIADD3.X UR5, UPT, UPT, URZ, UR5, URZ, UP0, !UPT ;  /* 0x00000005ff057290 */ /* 0x000fce00087fe4ff */
[----:B------:R3:W-:Y:S02]  /*02f0*/  UTMACCTL.PF [UR6] ;  /* 0x00000000060079b9 */ /* 0x0007e40008040000 */
[----:B------:R3:W-:Y:S02]  /*0300*/  UTMACCTL.PF [UR4] ;  /* 0x00000000040079b9 */ /* 0x0007e40008040000 */
[----:B---3--:R-:W-:Y:S01]  /*0310*/  NOP ;  /* 0x0000000000007918 */ /* 0x008fe20000000000 */
.L_x_5:
[----:B------:R-:W-:Y:S05]  /*0320*/  BSYNC.RECONVERGENT B0 ;  /* 0x0000000000007941 */ /* 0x000fea0003800200 */
.L_x_4:
[----:B------:R-:W-:Y:S04]  /*0330*/  BSSY.RECONVERGENT B0, `(.L_x_6) ;  /* 0x000000a000007945 */ /* 0x000fe80003800200 */
        /* <DEDUP_REMOVED lines=9> */
.L_x_7:
[----:B------:R-:W-:Y:S05]  /*03d0*/  BSYNC.RECONVERGENT B0 ;  /* 0x0000000000007941 */ /* 0x000fea0003800200 */
.L_x_6:
[----:B------:R-:W3:Y:S01]  /*03e0*/  LDCU.64 UR4, c[0x0][0x888] ;  /* 0x00011100ff0477ac */ /* 0x000ee20008000a00 */
[----:B------:R-:W-:Y:S02]  /*03f0*/  UISETP.EQ.U32.AND UP2, UPT, UR8, URZ, UPT ;  /* 0x000000ff0800728c */ /* 0x000fe4000bf42070 */
[----:B------:R-:W-:Y:S02]  /*0400*/  UPLOP3.LUT UP3, UPT, UPT, UPT, UPT, 0x80, 0x8 ;  /* 0x000000000008789c */ /* 0x000fe40003f6f070 */
[----:B---3--:R-:W-:-:S04]  /*0410*/  UISETP.NE.U32.AND UP0, UPT, UR4, URZ, UPT ;  /* 0x000000ff0400728c */ /* 0x008fc8000bf05070 */
[----:B------:R-:W-:-:S04]  /*0420*/  UISETP.NE.AND.EX UP1, UPT, UR5, URZ, UPT, UP0 ;  /* 0x000000ff0500728c */ /* 0x000fc8000bf25300 */
[----:B------:R-:W-:-:S04]  /*0430*/  UISETP.EQ.OR.EX UP4, UPT, UR9, URZ, !UP1, UP2 ;  /* 0x000000ff0900728c */ /* 0x000fc8000cf82720 */
[----:B------:R-:W-:-:S06]  /*0440*/  UP2UR UR4, UPR, URZ, 0x10 ;  /* 0x00000010ff047883 */ /* 0x000fcc0008000000 */
[----:B------:R-:W-:Y:S01]  /*0450*/  MOV R77, UR4 ;  /* 0x00000004004d7c02 */ /* 0x000fe20008000f00 */
[----:B------:R-:W-:Y:S06]  /*0460*/  BRA.U !UP4, `(.L_x_8) ;  /* 0x000000010c207547 */ /* 0x000fec000b800000 */
[----:B-----5:R-:W-:Y:S01]  /*0470*/  R2UR UR5, R40 ;  /* 0x00000000280572ca */ /* 0x020fe200000e0000 */
[----:B------:R-:W-:Y:S02]  /*0480*/  UISETP.NE.U32.AND UP2, UPT, UR8, URZ, UPT ;  /* 0x000000ff0800728c */ /* 0x000fe4000bf45070 */
[----:B------:R-:W-:Y:S02]  /*0490*/  USEL UR4, URZ, 0xffffffff, UP1 ;  /* 0xffffffffff047887 */ /* 0x000fe40008800000 */
[----:B------:R-:W-:-:S08]  /*04a0*/  UISETP.NE.AND.EX UP2, UPT, UR9, URZ, UPT, UP2 ;  /* 0x000000ff0900728c */ /* 0x000fd0000bf45320 */
[----:B------:R-:W-:-:S04]  /*04b0*/  UISETP.NE.AND UP0, UPT, UR5, URZ, UPT ;  /* 0x000000ff0500728c */ /* 0x000fc8000bf05270 */
[----:B------:R-:W-:-:S04]  /*04c0*/  @!UP2 USEL UR4, URZ, 0xffffffff, UP0 ;  /* 0xffffffffff04a887 */ /* 0x000fc80008000000 */
[----:B------:R-:W-:-:S04]  /*04d0*/  ULOP3.LUT UR4, UR4, 0x1, URZ, 0xc0, !UPT ;  /* 0x0000000104047892 */ /* 0x000fc8000f8ec0ff */
[----:B------:R-:W-:Y:S02]  /*04e0*/  UISETP.NE.U32.AND UP3, UPT, UR4, 0x1, UPT ;  /* 0x000000010400788c */ /* 0x000fe4000bf65070 */
.L_x_8:
[----:B------:R-:W3:Y:S02]  /*04f0*/  SHFL.IDX PT, R2, R75, RZ, 0x1f ;  /* 0x00001fff4b027589 */ /* 0x000ee400000e0000 */
[----:B---3--:R-:W-:-:S13]  /*0500*/  ISETP.NE.AND P0, PT, R2, RZ, PT ;  /* 0x000000ff0200720c */ /* 0x008fda0003f05270 */
[----:B------:R-:W-:Y:S05]  /*0510*/  @P0 BRA `(.L_x_9) ;  /* 0x0000000400540947 */ /* 0x000fea0003800000 */
[----:B------:R-:W-:Y:S01]  /*0520*/  ELECT P0, URZ, PT ;  /* 0x0000000000ff782f */ /* 0x000fe20003800000 */
[----:B------:R-:W-:-:S12]  /*0530*/  BSSY.RECONVERGENT B0, `(.L_x_9) ;  /* 0x0000053000007945 */ /* 0x000fd80003800200 */
[----:B------:R-:W-:Y:S05]  /*0540*/  @!P0 BRA `(.L_x_10) ;  /* 0x0000000400448947 */ /* 0x000fea0003800000 */
[----:B------:R-:W3:Y:S01]  /*0550*/  S2UR UR4, SR_CgaCtaId ;  /* 0x00000000000479c3 */ /* 0x000ee20000008800 */
[----:B------:R-:W-:Y:S01]  /*0560*/  UMOV UR5, 0x400 ;  /* 0x0000040000057882 */ /* 0x000fe20000000000 */
[----:B------:R-:W-:Y:S01]  /*0570*/  UMOV UR8, 0x1 ;  /* 0x0000000100087882 */ /* 0x000fe20000000000 */
[----:B------:R-:W-:Y:S01]  /*0580*/  UMOV UR6, 0x2 ;  /* 0x0000000200067882 */ /* 0x000fe20000000000 */
[----:B------:R-:W-:-:S04]  /*0590*/  UIADD3 UR8, UPT, UPT, -UR8, 0x100000, URZ ;  /* 0x0010000008087890 */ /* 0x000fc8000fffe1ff */
[----:B------:R-:W-:Y:S02]  /*05a0*/  USHF.L.U32 UR9, UR8, 0xb, URZ ;  /* 0x0000000b08097899 */ /* 0x000fe400080006ff */
[----:B------:R-:W-:Y:S02]  /*05b0*/  USHF.L.U32 UR8, UR8, 0x1, URZ ;  /* 0x0000000108087899 */ /* 0x000fe400080006ff */
[----:B------:R-:W-:-:S04]  /*05c0*/  UIADD3 UR6, UPT, UPT, -UR6, 0x100000, URZ ;  /* 0x0010000006067890 */ /* 0x000fc8000fffe1ff */
[----:B------:R-:W-:Y:S02]  /*05d0*/  USHF.L.U32 UR7, UR6, 0xb, URZ ;  /* 0x0000000b06077899 */ /* 0x000fe400080006ff */
[----:B------:R-:W-:Y:S02]  /*05e0*/  USHF.L.U32 UR6, UR6, 0x1, URZ ;  /* 0x0000000106067899 */ /* 0x000fe400080006ff */
[----:B---3--:R-:W-:Y:S01]  /*05f0*/  ULEA UR4, UR4, UR5, 0x18 ;  /* 0x0000000504047291 */ /* 0x008fe2000f8ec0ff */
[----:B------:R-:W3:Y:S11]  /*0600*/  FENCE.VIEW.ASYNC.S ;  /* 0x00000000000073c6 */ /* 0x000ef60000000000 */
[----:B---3--:R3:W4:Y:S01]  /*0610*/  SYNCS.EXCH.64 URZ, [UR4], UR8 ;  /* 0x0000000804ff75b2 */ /* 0x0087220008000100 */
[----:B------:R3:W1:Y:S01]  /*0620*/  SYNCS.EXCH.64 URZ, [UR4+0x110], UR6 ;  /* 0x0001100604ff75b2 */ /* 0x0006620008000100 */
        /* <DEDUP_REMOVED lines=65> */
[----:B------:R3:W1:Y:S02]  /*0a40*/  SYNCS.EXCH.64 URZ, [UR4+0x218], UR6 ;  /* 0x0002180604ff75b2 */ /* 0x0006640008000100 */
[----:B---34-:R-:W-:Y:S01]  /*0a50*/  NOP ;  /* 0x0000000000007918 */ /* 0x018fe20000000000 */
.L_x_10:
[----:B------:R-:W-:Y:S05]  /*0a60*/  BSYNC.RECONVERGENT B0 ;  /* 0x0000000000007941 */ /* 0x000fea0003800200 */
.L_x_9:
[----:B------:R-:W3:Y:S01]  /*0a70*/  SHFL.IDX PT, R2, R75, RZ, 0x1f ;  /* 0x00001fff4b027589 */ /* 0x000ee200000e0000 */
[----:B------:R-:W-:Y:S01]  /*0a80*/  NOP ;  /* 0x0000000000007918 */ /* 0x000fe20000000000 */
[----:B---3--:R-:W-:-:S13]  /*0a90*/  ISETP.NE.AND P0, PT, R2, 0x1, PT ;  /* 0x000000010200780c */ /* 0x008fda0003f05270 */
[----:B------:R-:W-:Y:S05]  /*0aa0*/  @P0 BRA `(.L_x_11) ;  /* 0x0000000000480947 */ /* 0x000fea0003800000 */
        /* <DEDUP_REMOVED lines=9> */
[----:B------:R-:W-:Y:S01]  /*0b40*/  USHF.L.U32 UR6, UR6, 0x1, URZ ;  /* 0x0000000106067899 */ /* 0x000fe200080006ff */
[----:B------:R-:W-:Y:S01]  /*0b50*/  ELECT P0, URZ, PT ;  /* 0x0000000000ff782f */ /* 0x000fe20003800000 */
[----:B---3--:R-:W-:Y:S01]  /*0b60*/  ULEA UR4, UR4, UR5, 0x18 ;  /* 0x0000000504047291 */ /* 0x008fe2000f8ec0ff */
[----:B------:R-:W3:Y:S11]  /*0b70*/  FENCE.VIEW.ASYNC.S ;  /* 0x00000000000073c6 */ /* 0x000ef60000000000 */
[----:B---3--:R3:W4:Y:S01]  /*0b80*/  SYNCS.EXCH.64 URZ, [UR4+0x220], UR8 ;  /* 0x0002200804ff75b2 */ /* 0x0087220008000100 */
[----:B------:R3:W1:Y:S01]  /*0b90*/  SYNCS.EXCH.64 URZ, [UR4+0x230], UR6 ;  /* 0x0002300604ff75b2 */ /* 0x0006620008000100 */
[----:B------:R3:W1:Y:S01]  /*0ba0*/  SYNCS.EXCH.64 URZ, [UR4+0x228], UR8 ;  /* 0x0002280804ff75b2 */ /* 0x0006620008000100 */
[----:B------:R3:W1:Y:S01]  /*0bb0*/  SYNCS.EXCH.64 URZ, [UR4+0x238], UR6 ;  /* 0x0002380604ff75b2 */ /* 0x0006620008000100 */
[----:B------:R-:W-:Y:S01]  /*0bc0*/  NOP ;  /* 0x0000000000007918 */ /* 0x000fe20000000000 */
.L_x_11:
[----:B------:R-:W2:Y:S01]  /*0bd0*/  SHFL.IDX PT, R2, R75, RZ, 0x1f ;  /* 0x00001fff4b027589 */ /* 0x000ea200000e0000 */
[----:B------:R-:W-:Y:S01]  /*0be0*/  NOP ;  /* 0x0000000000007918 */ /* 0x000fe20000000000 */
[----:B--2---:R-:W-:-:S13]  /*0bf0*/  ISETP.NE.AND P0, PT, R2, 0x3, PT ;  /* 0x000000030200780c */ /* 0x004fda0003f05270 */
[----:B------:R-:W-:Y:S05]  /*0c00*/  @P0 BRA `(.L_x_12) ;  /* 0x0000000000300947 */ /* 0x000fea0003800000 */
[----:B---3--:R-:W2:Y:S01]  /*0c10*/  S2UR UR4, SR_CgaCtaId ;  /* 0x00000000000479c3 */ /* 0x008ea20000008800 */
[----:B------:R-:W-:Y:S01]  /*0c20*/  UMOV UR6, 0x400 ;  /* 0x0000040000067882 */ /* 0x000fe20000000000 */
[----:B------:R-:W-:Y:S01]  /*0c30*/  UMOV UR5, 0x20 ;  /* 0x0000002000057882 */ /* 0x000fe20000000000 */
[----:B------:R-:W-:Y:S01]  /*0c40*/  ELECT P0, URZ, PT ;  /* 0x0000000000ff782f */ /* 0x000fe20003800000 */
[----:B--2---:R-:W-:Y:S02]  /*0c50*/  ULEA UR6, UR4, UR6, 0x18 ;  /* 0x0000000604067291 */ /* 0x004fe4000f8ec0ff */
[----:B------:R-:W-:-:S04]  /*0c60*/  UIADD3 UR4, UPT, UPT, -UR5, 0x100000, URZ ;  /* 0x0010000005047890 */ /* 0x000fc8000fffe1ff */
[----:B------:R-:W-:Y:S02]  /*0c70*/  USHF.L.U32 UR5, UR4, 0xb, URZ ;  /* 0x0000000b04057899 */ /* 0x000fe400080006ff */
[----:B------:R-:W-:Y:S01]  /*0c80*/  USHF.L.U32 UR4, UR4, 0x1, URZ ;  /* 0x0000000104047899 */ /* 0x000fe200080006ff */
[----:B------:R-:W2:Y:S11]  /*0c90*/  FENCE.VIEW.ASYNC.S ;  /* 0x00000000000073c6 */ /* 0x000eb60000000000 */
[----:B--2---:R2:W3:Y:S01]  /*0ca0*/  SYNCS.EXCH.64 URZ, [UR6+0x240], UR4 ;  /* 0x0002400406ff75b2 */ /* 0x0044e20008000100 */
[----:B------:R2:W1:Y:S01]  /*0cb0*/  SYNCS.EXCH.64 URZ, [UR6+0x248], UR4 ;  /* 0x0002480406ff75b2 */ /* 0x0004620008000100 */
[----:B------:R-:W-:Y:S01]  /*0cc0*/  NOP ;  /* 0x0000000000007918 */ /* 0x000fe20000000000 */
.L_x_12:
[----:B------:R-:W4:Y:S01]  /*0cd0*/  SHFL.IDX PT, R2, R75, RZ, 0x1f ;  /* 0x00001fff4b027589 */ /* 0x000f2200000e0000 */
[----:B------:R-:W-:Y:S01]  /*0ce0*/  NOP ;  /* 0x0000000000007918 */ /* 0x000fe20000000000 */
[----:B----4-:R-:W-:-:S13]  /*0cf0*/  ISETP.NE.AND P0, PT, R2, 0x4, PT ;  /* 0x000000040200780c */ /* 0x010fda0003f05270 */
[----:B------:R-:W-:Y:S05]  /*0d00*/  @P0 BRA `(.L_x_13) ;  /* 0x00000000004c0947 */ /* 0x000fea0003800000 */
[----:B--23--:R-:W2:Y:S01]  /*0d10*/  S2UR UR6, SR_CgaCtaId ;  /* 0x00000000000679c3 */ /* 0x00cea20000008800 */
[----:B------:R-:W-:Y:S01]  /*0d20*/  UMOV UR4, 0x1e0 ;  /* 0x000001e000047882 */ /* 0x000fe20000000000 */
[----:B------:R-:W-:Y:S01]  /*0d30*/  UMOV UR5, 0x400 ;  /* 0x0000040000057882 */ /* 0x000fe20000000000 */
[----:B------:R-:W-:Y:S01]  /*0d40*/  USEL UR4, UR4, 0x1a0, UP3 ;  /* 0x000001a004047887 */ /* 0x000fe20009800000 */
[----:B------:R-:W-:Y:S01]  /*0d50*/  UMOV UR8, 0x1 ;  /* 0x0000000100087882 */ /* 0x000fe20000000000 */
[----:B------:R-:W-:Y:S01]  /*0d60*/  ELECT P0, URZ, PT ;  /* 0x0000000000ff782f */ /* 0x000fe20003800000 */
[----:B------:R-:W-:-:S04]  /*0d70*/  UIADD3 UR8, UPT, UPT, -UR8, 0x100000, URZ ;  /* 0x0010000008087890 */ /* 0x000fc8000fffe1ff */
[----:B------:R-:W-:Y:S02]  /*0d80*/  USHF.L.U32 UR9, UR8, 0xb, URZ ;  /* 0x0000000b08097899 */ /* 0x000fe400080006ff */
[----:B------:R-:W-:Y:S02]  /*0d90*/  USHF.L.U32 UR8, UR8, 0x1, URZ ;  /* 0x0000000108087899 */ /* 0x000fe400080006ff */
[----:B--2---:R-:W-:Y:S02]  /*0da0*/  ULEA UR6, UR6, UR5, 0x18 ;  /* 0x0000000506067291 */ /* 0x004fe4000f8ec0ff */
[----:B------:R-:W-:-:S04]  /*0db0*/  UIADD3 UR4, UPT, UPT, -UR4, 0x100000, URZ ;  /* 0x0010000004047890 */ /* 0x000fc8000fffe1ff */
[----:B------:R-:W-:Y:S02]  /*0dc0*/  USHF.L.U32 UR5, UR4, 0xb, URZ ;  /* 0x0000000b04057899 */ /* 0x000fe400080006ff */
[----:B------:R-:W-:Y:S01]  /*0dd0*/  USHF.L.U32 UR4, UR4, 0x1, URZ ;  /* 0x0000000104047899 */ /* 0x000fe200080006ff */
[----:B------:R-:W2:Y:S03]  /*0de0*/  FENCE.VIEW.ASYNC.S ;  /* 0x00000000000073c6 */ /* 0x000ea60000000000 */
[----:B--2---:R4:W2:Y:S08]  /*0df0*/  SYNCS.EXCH.64 URZ, [UR6+0x250], UR8 ;  /* 0x0002500806ff75b2 */ /* 0x0048b00008000100 */
[----:B------:R4:W3:Y:S01]  /*0e00*/  SYNCS.EXCH.64 URZ, [UR6+0x260], UR4 ;  /* 0x0002600406ff75b2 */ /* 0x0008e20008000100 */
[----:B------:R4:W1:Y:S01]  /*0e10*/  SYNCS.EXCH.64 URZ, [UR6+0x258], UR8 ;  /* 0x0002580806ff75b2 */ /* 0x0008620008000100 */
[----:B------:R4:W1:Y:S02]  /*0e20*/  SYNCS.EXCH.64 URZ, [UR6+0x268], UR4 ;  /* 0x0002680406ff75b2 */ /* 0x0008640008000100 */
[----:B----4-:R-:W-:Y:S01]  /*0e30*/  NOP ;  /* 0x0000000000007918 */ /* 0x010fe20000000000 */
.L_x_13:
[----:B------:R-:W4:Y:S01]  /*0e40*/  SHFL.IDX PT, R2, R75, RZ, 0x1f ;  /* 0x00001fff4b027589 */ /* 0x000f2200000e0000 */
[----:B------:R-:W-:Y:S01]  /*0e50*/  NOP ;  /* 0x0000000000007918 */ /* 0x000fe20000000000 */
[----:B----4-:R-:W-:-:S13]  /*0e60*/  ISETP.NE.AND P0, PT, R2, 0x5, PT ;  /* 0x000000050200780c */ /* 0x010fda0003f05270 */
[----:B------:R-:W-:Y:S05]  /*0e70*/  @P0 BRA `(.L_x_14) ;  /* 0x0000000000580947 */ /* 0x000fea0003800000 */
[----:B--23--:R-:W2:Y:S01]  /*0e80*/  S2UR UR4, SR_CgaCtaId ;  /* 0x00000000000479c3 */ /* 0x00cea20000008800 */
        /* <DEDUP_REMOVED lines=10> */
[----:B--2---:R-:W-:Y:S01]  /*0f30*/  ULEA UR4, UR4, UR5, 0x18 ;  /* 0x0000000504047291 */ /* 0x004fe2000f8ec0ff */
[----:B------:R-:W2:Y:S11]  /*0f40*/  FENCE.VIEW.ASYNC.S ;  /* 0x00000000000073c6 */ /* 0x000eb60000000000 */
[----:B--2---:R4:W2:Y:S01]  /*0f50*/  SYNCS.EXCH.64 URZ, [UR4+0x270], UR8 ;  /* 0x0002700804ff75b2 */ /* 0x0048a20008000100 */
[----:B------:R4:W3:Y:S01]  /*0f60*/  SYNCS.EXCH.64 URZ, [UR4+0x290], UR6 ;  /* 0x0002900604ff75b2 */ /* 0x0008e20008000100 */
[----:B------:R4:W1:Y:S01]  /*0f70*/  SYNCS.EXCH.64 URZ, [UR4+0x278], UR8 ;  /* 0x0002780804ff75b2 */ /* 0x0008620008000100 */
[----:B------:R4:W1:Y:S01]  /*0f80*/  SYNCS.EXCH.64 URZ, [UR4+0x298], UR6 ;  /* 0x0002980604ff75b2 */ /* 0x0008620008000100 */
[----:B------:R4:W1:Y:S01]  /*0f90*/  SYNCS.EXCH.64 URZ, [UR4+0x280], UR8 ;  /* 0x0002800804ff75b2 */ /* 0x0008620008000100 */
[----:B------:R4:W1:Y:S01]  /*0fa0*/  SYNCS.EXCH.64 URZ, [UR4+0x2a0], UR6 ;  /* 0x0002a00604ff75b2 */ /* 0x0008620008000100 */
[----:B------:R4:W1:Y:S01]  /*0fb0*/  SYNCS.EXCH.64 URZ, [UR4+0x288], UR8 ;  /* 0x0002880804ff75b2 */ /* 0x0008620008000100 */
[----:B------:R4:W1:Y:S02]  /*0fc0*/  SYNCS.EXCH.64 URZ, [UR4+0x2a8], UR6 ;  /* 0x0002a80604ff75b2 */ /* 0x0008640008000100 */
[----:B----4-:R-:W-:Y:S01]  /*0fd0*/  NOP ;  /* 0x0000000000007918 */ /* 0x010fe20000000000 */
.L_x_14:
[----:B------:R-:W4:Y:S01]  /*0fe0*/  SHFL.IDX PT, R2, R75, RZ, 0x1f ;  /* 0x00001fff4b027589 */ /* 0x000f2200000e0000 */
[----:B------:R-:W1:Y:S01]  /*0ff0*/  S2UR UR45, SR_CgaCtaId ;  /* 0x00000000002d79c3 */ /* 0x000e620000008800 */
[----:B------:R-:W-:Y:S01]  /*1000*/  NOP ;  /* 0x0000000000007918 */ /* 0x000fe20000000000 */
[----:B----4-:R-:W-:-:S13]  /*1010*/  ISETP.NE.AND P0, PT, R2, 0x3, PT ;  /* 0x000000030200780c */ /* 0x010fda0003f05270 */
[----:B-1----:R-:W-:Y:S05]  /*1020*/  @P0 BRA `(.L_x_15) ;  /* 0x0000000000340947 */ /* 0x002fea0003800000 */
[----:B--23--:R-:W-:Y:S01]  /*1030*/  UMOV UR4, 0x400 ;  /* 0x0000040000047882 */ /* 0x00cfe20000000000 */
[----:B------:R-:W-:Y:S01]  /*1040*/  UMOV UR6, 0x20 ;  /* 0x0000002000067882 */ /* 0x000fe20000000000 */
[----:B------:R-:W-:Y:S02]  /*1050*/  ULEA UR4, UR45, UR4, 0x18 ;  /* 0x000000042d047291 */ /* 0x000fe4000f8ec0ff */
[----:B------:R-:W-:-:S04]  /*1060*/  UIADD3 UR6, UPT, UPT, -UR6, 0x100000, URZ ;  /* 0x0010000006067890 */ /* 0x000fc8000fffe1ff */
[----:B------:R-:W-:Y:S02]  /*1070*/  USHF.L.U32 UR7, UR6, 0xb, URZ ;  /* 0x0000000b06077899 */ /* 0x000fe400080006ff */
[----:B------:R-:W-:Y:S01]  /*1080*/  USHF.L.U32 UR6, UR6, 0x1, URZ ;  /* 0x0000000106067899 */ /* 0x000fe200080006ff */
[----:B------:R-:W-:Y:S01]  /*1090*/  ELECT P0, URZ, PT ;  /* 0x0000000000ff782f */ /* 0x000fe20003800000 */
[----:B------:R-:W1:Y:S10]  /*10a0*/  FENCE.VIEW.ASYNC.S ;  /* 0x00000000000073c6 */ /* 0x000e740000000000 */
[----:B-1----:R1:W4:Y:S01]  /*10b0*/  SYNCS.EXCH.64 URZ, [UR4+0x2b0], UR6 ;  /* 0x0002b00604ff75b2 */ /* 0x0023220008000100 */
[----:B------:R1:W2:Y:S01]  /*10c0*/  SYNCS.EXCH.64 URZ, [UR4+0x2c0], UR6 ;  /* 0x0002c00604ff75b2 */ /* 0x0002a20008000100 */
[----:B------:R1:W3:Y:S01]  /*10d0*/  SYNCS.EXCH.64 URZ, [UR4+0x2b8], UR6 ;  /* 0x0002b80604ff75b2 */ /* 0x0002e20008000100 */
[----:B------:R1:W1:Y:S01]  /*10e0*/  SYNCS.EXCH.64 URZ, [UR4+0x2c8], UR6 ;  /* 0x0002c80604ff75b2 */ /* 0x0002620008000100 */
[----:B------:R-:W-:Y:S01]  /*10f0*/  NOP ;  /* 0x0000000000007918 */ /* 0x000fe20000000000 */
.L_x_15:
[----:B-123--:R-:W1:Y:S01]  /*1100*/  LDCU UR4, c[0x0][0x36c] ;  /* 0x00006d80ff0477ac */ /* 0x00ee620008000800 */
[----:B------:R-:W-:Y:S01]  /*1110*/  ISETP.NE.OR P3, PT, R0, 0x2, !P3 ;  /* 0x000000020000780c */ /* 0x000fe20005f65670 */
[----:B------:R-:W-:Y:S01]  /*1120*/  NOP ;  /* 0x0000000000007918 */ /* 0x000fe20000000000 */
[----:B------:R-:W-:Y:S01]  /*1130*/  LOP3.LUT R0, R84, 0x1f, RZ, 0xc0, !PT ;  /* 0x0000001f54007812 */ /* 0x000fe200078ec0ff */
[----:B------:R-:W-:Y:S02]  /*1140*/  UISETP.NE.AND UP4, UPT, UR18, 0x2, UPT ;  /* 0x000000021200788c */ /* 0x000fe4000bf85270 */
[----:B------:R-:W-:Y:S02]  /*1150*/  UISETP.NE.AND UP5, UPT, UR18, URZ, UPT ;  /* 0x000000ff1200728c */ /* 0x000fe4000bfa5270 */
[----:B-1----:R-:W-:-:S09]  /*1160*/  UISETP.EQ.U32.AND UP6, UPT, UR4, 0x1, UPT ;  /* 0x000000010400788c */ /* 0x002fd2000bfc2070 */
[----:B------:R-:W-:Y:S05]  /*1170*/  BRA.U !UP6, `(.L_x_16) ;  /* 0x000000010e087547 */ /* 0x000fea000b800000 */
[----:B----4-:R-:W-:Y:S01]  /*1180*/  UCGABAR_ARV ;  /* 0x00000000000079c7 */ /* 0x010fe20008000000 */
[----:B------:R-:W-:Y:S05]  /*1190*/  BRA `(.L_x_17) ;  /* 0x0000000000047947 */ /* 0x000fea0003800000 */
.L_x_16:
[----:B----4-:R-:W-:Y:S01]  /*11a0*/  NOP ;  /* 0x0000000000007918 */ /* 0x010fe20000000000 */
.L_x_17:
[----:B------:R-:W1:Y:S01]  /*11b0*/  S2UR UR20, SR_CTAID.X ;  /* 0x00000000001479c3 */ /* 0x000e620000002500 */
[----:B------:R-:W-:-:S05]  /*11c0*/  CS2R.32 R76, SR_CgaSize ;  /* 0x00000000004c7805 */ /* 0x000fca0000008a00 */
[----:B------:R-:W-:-:S05]  /*11d0*/  IMAD R76, R76, -0xa0, RZ ;  /* 0xffffff604c4c7824 */ /* 0x000fca00078e02ff */
[----:B------:R-:W-:-:S14]  /*11e0*/  R2UR UR5, R76 ;  /* 0x000000004c0572ca */ /* 0x000fdc00000e0000 */
[----:B------:R-:W2:Y:S01]  /*11f0*/  LDCU UR5, c[0x0][UR5+0x2b0] ;  /* 0x00005600050577ac */ /* 0x000ea20008000800 */
[----:B------:R-:W-:-:S05]  /*1200*/  CS2R.32 R76, SR_CgaSize ;  /* 0x00000000004c7805 */ /* 0x000fca0000008a00 */
[----:B------:R-:W-:-:S05]  /*1210*/  IMAD R76, R76, -0xa0, RZ ;  /* 0xffffff604c4c7824 */ /* 0x000fca00078e02ff */
[----:B------:R-:W-:-:S14]  /*1220*/  R2UR UR4, R76 ;  /* 0x000000004c0472ca */ /* 0x000fdc00000e0000 */
[----:B------:R-:W3:Y:S01]  /*1230*/  LDCU UR4, c[0x0][UR4+0x2b4] ;  /* 0x00005680040477ac */ /* 0x000ee20008000800 */
[----:B------:R-:W4:Y:S01]  /*1240*/  S2UR UR26, SR_CTAID.Y ;  /* 0x00000000001a79c3 */ /* 0x000f220000002600 */
[----:B------:R-:W-:-:S05]  /*1250*/  CS2R.32 R76, SR_CgaSize ;  /* 0x00000000004c7805 */ /* 0x000fca0000008a00 */
[----:B------:R-:W-:-:S05]  /*1260*/  IMAD R76, R76, -0xa0, RZ ;  /* 0xffffff604c4c7824 */ /* 0x000fca00078e02ff */
[----:B------:R-:W-:-:S14]  /*1270*/  R2UR UR6, R76 ;  /* 0x000000004c0672ca */ /* 0x000fdc00000e0000 */
[----:B------:R-:W3:Y:S01]  /*1280*/  LDCU UR6, c[0x0][UR6+0x2a0] ;  /* 0x00005400060677ac */ /* 0x000ee20008000800 */
[----:B------:R-:W-:-:S05]  /*1290*/  CS2R.32 R76, SR_CgaSize ;  /* 0x00000000004c7805 */ /* 0x000fca0000008a00 */
[----:B------:R-:W-:-:S05]  /*12a0*/  IMAD R76, R76, -0xa0, RZ ;  /* 0xffffff604c4c7824 */ /* 0x000fca00078e02ff */
[----:B------:R-:W-:-:S14]  /*12b0*/  R2UR UR63, R76 ;  /* 0x000000004c3f72ca */ /* 0x000fdc00000e0000 */
[----:B------:R-:W3:Y:S01]  /*12c0*/  LDCU UR63, c[0x0][UR63+0x2a4] ;  /* 0x000054803f3f77ac */ /* 0x000ee20008000800 */
[----:B------:R-:W-:Y:S01]  /*12d0*/  USHF.L.U32 UR24, UR45, 0xb, URZ ;  /* 0x0000000b2d187899 */ /* 0x000fe200080006ff */
[----:B------:R-:W3:Y:S01]  /*12e0*/  LDCU UR19, c[0x0][0xb24] ;  /* 0x00016480ff1377ac */ /* 0x000ee20008000800 */
[----:B------:R-:W3:Y:S01]  /*12f0*/  LDCU UR42, c[0x0][0xb24] ;  /* 0x00016480ff2a77ac */ /* 0x000ee20008000800 */
[----:B-1----:R-:W-:Y:S01]  /*1300*/  I2FP.F32.U32 R3, UR20 ;  /* 0x0000001400037c45 */ /* 0x002fe20008201000 */
[----:B------:R-:W1:Y:S04]  /*1310*/  LDCU UR23, c[0x0][0xb30] ;  /* 0x00016600ff1777ac */ /* 0x000e680008000800 */
[----:B--2---:R-:W-:Y:S01]  /*1320*/  FMUL R3, R3, UR5 ;  /* 0x0000000503037c20 */ /* 0x004fe20008400000 */
[----:B------:R-:W-:Y:S01]  /*1330*/  ULOP3.LUT UR24, UR24, 0x800, URZ, 0xc0, !UPT ;  /* 0x0000080018187892 */ /* 0x000fe2000f8ec0ff */
[----:B----4-:R-:W-:-:S04]  /*1340*/  I2FP.F32.U32 R2, UR26 ;  /* 0x0000001a00027c45 */ /* 0x010fc80008201000 */
[----:B------:R-:W2:Y:S01]  /*1350*/  F2I.U32.TRUNC.NTZ R3, R3 ;  /* 0x0000000300037305 */ /* 0x000ea2000020f000 */
[----:B---3--:R-:W-:-:S07]  /*1360*/  FMUL R2, R2, UR4 ;  /* 0x0000000402027c20 */ /* 0x008fce0008400000 */
[----:B------:R-:W3:Y:S01]  /*1370*/  F2I.U32.TRUNC.NTZ R2, R2 ;  /* 0x0000000200027305 */ /* 0x000ee2000020f000 */
[----:B--2---:R-:W-:Y:S02]  /*1380*/  R2UR UR5, R3 ;  /* 0x00000000030572ca */ /* 0x004fe400000e0000 */
[----:B---3--:R-:W-:Y:S02]  /*1390*/  R2UR UR4, R2 ;  /* 0x00000000020472ca */ /* 0x008fe400000e0000 */
[----:B------:R-:W-:-:S09]  /*13a0*/  PRMT R2, RZ, 0x7610, R2 ;  /* 0x00007610ff027816 */ /* 0x000fd20000000002 */
[----:B------:R-:W-:-:S04]  /*13b0*/  UIADD3 UR5, UPT, UPT, -UR5, URZ, URZ ;  /* 0x000000ff05057290 */ /* 0x000fc8000fffe1ff */
[----:B------:R-:W-:Y:S02]  /*13c0*/  UIMAD UR5, UR6, UR5, UR20 ;  /* 0x00000005060572a4 */ /* 0x000fe4000f8e0214 */
[----:B------:R-:W-:-:S04]  /*13d0*/  UIADD3 UR4, UPT, UPT, -UR4, URZ, URZ ;  /* 0x000000ff04047290 */ /* 0x000fc8000fffe1ff */
[----:B------:R-:W-:Y:S01]  /*13e0*/  IMAD.U32 R76, RZ, RZ, UR5 ;  /* 0x00000005ff4c7e24 */ /* 0x000fe2000f8e00ff */
[----:B------:R-:W-:Y:S01]  /*13f0*/  UIMAD UR63, UR63, UR4, UR26 ;  /* 0x000000043f3f72a4 */ /* 0x000fe2000f8e021a */
[----:B-1----:R-:W-:Y:S11]  /*1400*/  BRA.U UP5, `(.L_x_18) ;  /* 0x0000000105287547 */ /* 0x002ff6000b800000 */
[----:B------:R-:W-:Y:S01]  /*1410*/  R2UR UR6, R76 ;  /* 0x000000004c0672ca */ /* 0x000fe200000e0000 */
[----:B------:R-:W-:-:S12]  /*1420*/  UISETP.NE.AND UP0, UPT, UR63, URZ, UPT ;  /* 0x000000ff3f00728c */ /* 0x000fd8000bf05270 */
[----:B------:R-:W-:-:S04]  /*1430*/  UISETP.EQ.OR UP0, UPT, UR6, URZ, !UP0 ;  /* 0x000000ff0600728c */ /* 0x000fc8000c702670 */
[----:B------:R-:W-:Y:S02]  /*1440*/  USEL UR5, URZ, 0x1, !UP0 ;  /* 0x00000001ff057887 */ /* 0x000fe4000c000000 */
[----:B------:R-:W-:-:S04]  /*1450*/  UISETP.NE.AND UP0, UPT, UR63, URZ, UPT ;  /* 0x000000ff3f00728c */ /* 0x000fc8000bf05270 */
[----:B------:R-:W-:Y:S02]  /*1460*/  USEL UR4, URZ, 0x2, UP0 ;  /* 0x00000002ff047887 */ /* 0x000fe40008000000 */
[----:B------:R-:W-:-:S04]  /*1470*/  UISETP.NE.AND UP0, UPT, UR6, 0x1, UPT ;  /* 0x000000010600788c */ /* 0x000fc8000bf05270 */
[----:B------:R-:W-:-:S04]  /*1480*/  USEL UR4, UR4, 0x2, UP0 ;  /* 0x0000000204047887 */ /* 0x000fc80008000000 */
[----:B------:R-:W-:-:S06]  /*1490*/  UIADD3 UR4, UPT, UPT, UR5, UR4, URZ ;  /* 0x0000000405047290 */ /* 0x000fcc000fffe0ff */
[----:B------:R-:W-:-:S07]  /*14a0*/  MOV R2, UR4 ;  /* 0x0000000400027c02 */ /* 0x000fce0008000f00 */
.L_x_18:
[----:B------:R-:W1:Y:S01]  /*14b0*/  S2UR UR36, SR_CTAID.Z ;  /* 0x00000000002479c3 */ /* 0x000e620000002700 */
[----:B------:R-:W-:-:S09]  /*14c0*/  UISETP.GE.AND UP0, UPT, UR19, 0x1, UPT ;  /* 0x000000011300788c */ /* 0x000fd2000bf06270 */
[----:B------:R-:W-:Y:S05]  /*14d0*/  BRA.U !UP0, `(.L_x_19) ;  /* 0x0000000108d07547 */ /* 0x000fea000b800000 */
[----:B------:R-:W2:Y:S01]  /*14e0*/  LDCU UR21, c[0x0][0xb0c] ;  /* 0x00016180ff1577ac */ /* 0x000ea20008000800 */
[----:B------:R-:W3:Y:S01]  /*14f0*/  LDCU.128 UR12, c[0x0][0xb10] ;  /* 0x00016200ff0c77ac */ /* 0x000ee20008000c00 */
[----:B------:R-:W4:Y:S01]  /*1500*/  LDCU UR6, c[0x0][0x370] ;  /* 0x00006e00ff0677ac */ /* 0x000f220008000800 */
[----:B------:R-:W1:Y:S01]  /*1510*/  LDCU UR7, c[0x0][0x374] ;  /* 0x00006e80ff0777ac */ /* 0x000e620008000800 */
[----:B------:R-:W1:Y:S01]  /*1520*/  LDCU UR22, c[0x0][0xb20] ;  /* 0x00016400ff1677ac */ /* 0x000e620008000800 */
[----:B--2---:R-:W-:Y:S02]  /*1530*/  UISETP.NE.AND UP0, UPT, UR21, 0x1, UPT ;  /* 0x000000011500788c */ /* 0x004fe4000bf05270 */
[----:B---3--:R-:W-:Y:S01]  /*1540*/  UIMAD.WIDE.U32 UR4, UR20, UR12, URZ ;  /* 0x0000000c140472a5 */ /* 0x008fe2000f8e00ff */
[----:B------:R-:W2:Y:S01]  /*1550*/  LDCU.64 UR8, c[0x0][0xb28] ;  /* 0x00016500ff0877ac */ /* 0x000ea20008000a00 */
[----:B----4-:R-:W-:Y:S02]  /*1560*/  UIMAD.WIDE.U32 UR10, UR6, UR12, URZ ;  /* 0x0000000c060a72a5 */ /* 0x010fe4000f8e00ff */
[----:B------:R-:W-:-:S02]  /*1570*/  USHF.R.U32.HI UR5, URZ, UR13, UR5 ;  /* 0x0000000dff057299 */ /* 0x000fc40008011605 */
[----:B------:R-:W-:Y:S02]  /*1580*/  UISETP.NE.AND UP2, UPT, UR19, 0x1, UPT ;  /* 0x000000011300788c */ /* 0x000fe4000bf45270 */
[----:B------:R-:W-:Y:S01]  /*1590*/  USEL UR5, UR20, UR5, !UP0 ;  /* 0x0000000514057287 */ /* 0x000fe2000c000000 */
[----:B------:R-:W-:Y:S01]  /*15a0*/  UMOV UR10, UR11 ;  /* 0x0000000b000a7c82 */ /* 0x000fe20008000000 */
[----:B------:R-:W-:Y:S02]  /*15b0*/  UIMAD.WIDE.U32 UR16, UR26, UR15, URZ ;  /* 0x0000000f1a1072a5 */ /* 0x000fe4000f8e00ff */
[----:B------:R-:W-:Y:S02]  /*15c0*/  @UP0 USHF.R.U32.HI UR6, URZ, UR13, UR10 ;  /* 0x0000000dff060299 */ /* 0x000fe4000801160a */
[----:B------:R-:W-:Y:S02]  /*15d0*/  UISETP.NE.AND UP0, UPT, UR14, 0x1, UPT ;  /* 0x000000010e00788c */ /* 0x000fe4000bf05270 */
[----:B-1----:R-:W-:-:S02]  /*15e0*/  UIMAD.WIDE.U32 UR10, UR7, UR15, URZ ;  /* 0x0000000f070a72a5 */ /* 0x002fc4000f8e00ff */
[----:B--2---:R-:W-:Y:S01]  /*15f0*/  UIMAD.WIDE.U32 UR12, UR6, UR8, URZ ;  /* 0x00000008060c72a5 */ /* 0x004fe2000f8e00ff */
[----:B------:R-:W-:Y:S02]  /*1600*/  UMOV UR4, UR17 ;  /* 0x0000001100047c82 */ /* 0x000fe40008000000 */
[----:B------:R-:W-:Y:S02]  /*1610*/  USHF.R.U32.HI UR4, URZ, UR22, UR4 ;  /* 0x00000016ff047299 */ /* 0x000fe40008011604 */
[----:B------:R-:W-:Y:S02]  /*1620*/  UMOV UR10, UR11 ;  /* 0x0000000b000a7c82 */ /* 0x000fe40008000000 */
[----:B------:R-:W-:Y:S01]  /*1630*/  UMOV UR12, UR13 ;  /* 0x0000000d000c7c82 */ /* 0x000fe20008000000 */
[----:B------:R-:W-:Y:S02]  /*1640*/  @UP0 USHF.R.U32.HI UR7, URZ, UR22, UR10 ;  /* 0x00000016ff070299 */ /* 0x000fe4000801160a */
[----:B------:R-:W-:-:S02]  /*1650*/  USEL UR4, UR26, UR4, !UP0 ;  /* 0x000000041a047287 */ /* 0x000fc4000c000000 */
[----:B------:R-:W-:Y:S02]  /*1660*/  UIMAD.WIDE.U32 UR10, UR7, UR8, URZ ;  /* 0x00000008070a72a5 */ /* 0x000fe4000f8e00ff */
[----:B------:R-:W-:Y:S02]  /*1670*/  @UP2 USHF.R.U32.HI UR6, URZ, UR9, UR12 ;  /* 0x00000009ff062299 */ /* 0x000fe4000801160c */
[----:B------:R-:W-:-:S03]  /*1680*/  UIMAD.WIDE.U32 UR12, UR4, UR8, URZ ;  /* 0x00000008040c72a5 */ /* 0x000fc6000f8e00ff */
[----:B------:R-:W-:Y:S02]  /*1690*/  UMOV UR10, UR11 ;  /* 0x0000000b000a7c82 */ /* 0x000fe40008000000 */
[----:B------:R-:W-:Y:S02]  /*16a0*/  @UP2 USHF.R.U32.HI UR7, URZ, UR9, UR10 ;  /* 0x00000009ff072299 */ /* 0x000fe4000801160a */
[----:B------:R-:W-:Y:S02]  /*16b0*/  UIMAD UR10, UR6, UR19, URZ ;  /* 0x00000013060a72a4 */ /* 0x000fe4000f8e02ff */
[----:B------:R-:W-:-:S04]  /*16c0*/  UIMAD UR7, UR7, UR19, URZ ;  /* 0x00000013070772a4 */ /* 0x000fc8000f8e02ff */
[----:B------:R-:W-:-:S03]  /*16d0*/  UISETP.GE.AND UP0, UPT, UR4, UR7, UPT ;  /* 0x000000070400728c */ /* 0x000fc6000bf06270 */
[----:B------:R-:W-:Y:S01]  /*16e0*/  UMOV UR7, UR13 ;  /* 0x0000000d00077c82 */ /* 0x000fe20008000000 */
[----:B------:R-:W-:Y:S02]  /*16f0*/  UISETP.GE.OR UP0, UPT, UR5, UR10, UP0 ;  /* 0x0000000a0500728c */ /* 0x000fe40008706670 */
[----:B------:R-:W-:Y:S02]  /*1700*/  UIMAD.WIDE.U32 UR10, UR5, UR8, URZ ;  /* 0x00000008050a72a5 */ /* 0x000fe4000f8e00ff */
[----:B------:R-:W-:Y:S02]  /*1710*/  USHF.R.U32.HI UR7, URZ, UR9, UR7 ;  /* 0x00000009ff077299 */ /* 0x000fe40008011607 */
[----:B------:R-:W-:Y:S02]  /*1720*/  UIADD3 UR10, UPT, UPT, -UR4, URZ, URZ ;  /* 0x000000ff040a7290 */ /* 0x000fe4000fffe1ff */
[----:B------:R-:W-:Y:S02]  /*1730*/  USEL UR7, UR4, UR7, !UP2 ;  /* 0x0000000704077287 */ /* 0x000fe4000d000000 */
[----:B------:R-:W-:Y:S01]  /*1740*/  UIMAD UR10, UR14, UR10, UR26 ;  /* 0x0000000a0e0a72a4 */ /* 0x000fe2000f8e021a */
[----:B------:R-:W-:Y:S01]  /*1750*/  @!UP0 UMOV UR8, UR11 ;  /* 0x0000000b00088c82 */ /* 0x000fe20008000000 */
[----:B------:R-:W-:-:S02]  /*1760*/  UIADD3 UR11, UPT, UPT, -UR5, URZ, URZ ;  /* 0x000000ff050b7290 */ /* 0x000fc4000fffe1ff */
[----:B------:R-:W-:Y:S02]  /*1770*/  @!UP0 USHF.R.U32.HI UR8, URZ, UR9, UR8 ;  /* 0x00000009ff088299 */ /* 0x000fe40008011608 */
[----:B------:R-:W-:Y:S02]  /*1780*/  UIADD3 UR9, UPT, UPT, -UR7, URZ, URZ ;  /* 0x000000ff07097290 */ /* 0x000fe4000fffe1ff */
[----:B------:R-:W-:Y:S02]  /*1790*/  @!UP0 USEL UR8, UR5, UR8, !UP2 ;  /* 0x0000000805088287 */ /* 0x000fe4000d000000 */
[----:B------:R-:W-:Y:S02]  /*17a0*/  UIMAD UR9, UR19, UR9, UR4 ;  /* 0x00000009130972a4 */ /* 0x000fe4000f8e0204 */
[----:B------:R-:W-:Y:S02]  /*17b0*/  @!UP0 UIADD3 UR7, UPT, UPT, UR7, -UR8, URZ ;  /* 0x8000000807078290 */ /* 0x000fe4000fffe0ff */
[----:B------:R-:W-:-:S02]  /*17c0*/  @!UP0 UIMAD UR6, UR9, UR6, UR8 ;  /* 0x00000006090682a4 */ /* 0x000fc4000f8e0208 */
[----:B------:R-:W-:Y:S02]  /*17d0*/  @!UP0 UIMAD UR4, UR7, UR19, UR5 ;  /* 0x00000013070482a4 */ /* 0x000fe4000f8e0205 */
[----:B------:R-:W-:Y:S02]  /*17e0*/  UIMAD UR20, UR21, UR11, UR20 ;  /* 0x0000000b151472a4 */ /* 0x000fe4000f8e0214 */
[----:B------:R-:W-:Y:S01]  /*17f0*/  UIMAD UR26, UR4, UR14, UR10 ;  /* 0x0000000e041a72a4 */ /* 0x000fe2000f8e020a */
[----:B------:R-:W-:Y:S02]  /*1800*/  @!UP0 UMOV UR5, UR6 ;  /* 0x0000000600058c82 */ /* 0x000fe40008000000 */
[----:B------:R-:W-:-:S12]  /*1810*/  UIMAD UR20, UR5, UR21, UR20 ;  /* 0x00000015051472a4 */ /* 0x000fd8000f8e0214 */
.L_x_19:
[----:B------:R-:W-:-:S09]  /*1820*/  UISETP.NE.AND UP0, UPT, UR23, 0x1, UPT ;  /* 0x000000011700788c */ /* 0x000fd2000bf05270 */
[----:B------:R-:W-:Y:S05]  /*1830*/  BRA.U UP0, `(.L_x_20) ;  /* 0x0000000100407547 */ /* 0x000fea000b800000 */
[----:B------:R-:W2:Y:S01]  /*1840*/  LDCU.128 UR8, c[0x0][0xb10] ;  /* 0x00016200ff0877ac */ /* 0x000ea20008000c00 */
[----:B------:R-:W3:Y:S01]  /*1850*/  LDCU UR12, c[0x0][0xb0c] ;  /* 0x00016180ff0c77ac */ /* 0x000ee20008000800 */
[----:B------:R-:W4:Y:S01]  /*1860*/  LDCU UR13, c[0x0][0xb20] ;  /* 0x00016400ff0d77ac */ /* 0x000f220008000800 */
[----:B--2---:R-:W-:Y:S02]  /*1870*/  UIMAD.WIDE.U32 UR4, UR20, UR8, URZ ;  /* 0x00000008140472a5 */ /* 0x004fe4000f8e00ff */
[----:B------:R-:W-:Y:S02]  /*1880*/  UIMAD.WIDE.U32 UR6, UR26, UR11, URZ ;  /* 0x0000000b1a0672a5 */ /* 0x000fe4000f8e00ff */
[----:B---3--:R-:W-:Y:S02]  /*1890*/  UISETP.NE.AND UP0, UPT, UR12, 0x1, UPT ;  /* 0x000000010c00788c */ /* 0x008fe4000bf05270 */
[----:B------:R-:W-:-:S03]  /*18a0*/  USHF.R.U32.HI UR5, URZ, UR9, UR5 ;  /* 0x00000009ff057299 */ /* 0x000fc60008011605 */
[----:B------:R-:W-:Y:S01]  /*18b0*/  UMOV UR4, UR7 ;  /* 0x0000000700047c82 */ /* 0x000fe20008000000 */
[----:B------:R-:W-:Y:S02]  /*18c0*/  USEL UR5, UR20, UR5, !UP0 ;  /* 0x0000000514057287 */ /* 0x000fe4000c000000 */
[----:B------:R-:W-:Y:S02]  /*18d0*/  UISETP.NE.AND UP0, UPT, UR10, 0x1, UPT ;  /* 0x000000010a00788c */ /* 0x000fe4000bf05270 */
[----:B----4-:R-:W-:-:S04]  /*18e0*/  USHF.R.U32.HI UR4, URZ, UR13, UR4 ;  /* 0x0000000dff047299 */ /* 0x010fc80008011604 */
[----:B------:R-:W-:-:S04]  /*18f0*/  USEL UR4, UR26, UR4, !UP0 ;  /* 0x000000041a047287 */ /* 0x000fc8000c000000 */
[----:B------:R-:W-:Y:S02]  /*1900*/  UIADD3 UR6, UPT, UPT, UR5, -UR4, URZ ;  /* 0x8000000405067290 */ /* 0x000fe4000fffe0ff */
[----:B------:R-:W-:Y:S02]  /*1910*/  UIADD3 UR4, UPT, UPT, -UR5, UR4, URZ ;  /* 0x0000000405047290 */ /* 0x000fe4000fffe1ff */
[----:B------:R-:W-:Y:S02]  /*1920*/  UIMAD UR26, UR6, UR10, UR26 ;  /* 0x0000000a061a72a4 */ /* 0x000fe4000f8e021a */
[----:B------:R-:W-:-:S12]  /*1930*/  UIMAD UR20, UR4, UR12, UR20 ;  /* 0x0000000c041472a4 */ /* 0x000fd8000f8e0214 */
.L_x_20:
[----:B------:R-:W-:Y:S01]  /*1940*/  UISETP.NE.AND UP0, UPT, UR18, 0x2, UPT ;  /* 0x000000021200788c */ /* 0x000fe2000bf05270 */
[----:B------:R-:W-:Y:S09]  /*1950*/  BRA.U !UP6, `(.L_x_21) ;  /* 0x000000010e0c7547 */ /* 0x000ff2000b800000 */
[----:B------:R-:W-:Y:S01]  /*1960*/  UCGABAR_WAIT ;  /* 0x0000000000007dc7 */ /* 0x000fe20008000000 */
[----:B------:R-:W-:Y:S01]  /*1970*/  CCTL.IVALL ;  /* 0x00000000ff00798f */ /* 0x000fe20002000000 */
[----:B------:R-:W-:Y:S05]  /*1980*/  BRA `(.L_x_22) ;  /* 0x0000000000047947 */ /* 0x000fea0003800000 */
.L_x_21:
[----:B------:R-:W-:Y:S06]  /*1990*/  BAR.SYNC.DEFER_BLOCKING 0x0 ;  /* 0x0000000000007b1d */ /* 0x000fec0000010000 */
.L_x_22:
[----:B------:R-:W-:Y:S05]  /*19a0*/  BRA.U UP0, `(.L_x_23) ;  /* 0x0000002100fc7547 */ /* 0x000fea000b800000 */
[----:B------:R-:W2:Y:S01]  /*19b0*/  LDCU UR6, c[0x0][0x38c] ;  /* 0x00007180ff0677ac */ /* 0x000ea20008000800 */
[----:B------:R-:W-:Y:S01]  /*19c0*/  PLOP3.LUT P1, PT, PT, PT, UP3, 0x80, 0x8 ;  /* 0x000000000008781c */ /* 0x000fe20003f2f038 */
[----:B------:R-:W-:Y:S01]  /*19d0*/  IMAD.MOV.U32 R12, RZ, RZ, 0x1 ;  /* 0x00000001ff0c7424 */ /* 0x000fe200078e00ff */
[----:B------:R-:W-:Y:S01]  /*19e0*/  ISETP.EQ.OR P2, PT, R0, RZ, P3 ;  /* 0x000000ff0000720c */ /* 0x000fe20001f42670 */
[----:B------:R-:W-:Y:S01]  /*19f0*/  UISETP.NE.AND UP1, UPT, UR18, URZ, UPT ;  /* 0x000000ff1200728c */ /* 0x000fe2000bf25270 */
[----:B------:R-:W-:Y:S01]  /*1a00*/  PLOP3.LUT P1, PT, P1, PT, PT, 0x8, 0x80 ;  /* 0x000000000080781c */ /* 0x000fe20000f2e170 */
[----:B------:R-:W-:Y:S01]  /*1a10*/  USEL UR25, URZ, 0x1, UP4 ;  /* 0x00000001ff197887 */ /* 0x000fe2000a000000 */
[----:B------:R-:W-:Y:S01]  /*1a20*/  CS2R R10, SRZ ;  /* 0x00000000000a7805 */ /* 0x000fe2000001ff00 */
[----:B------:R-:W-:Y:S01]  /*1a30*/  IMAD.MOV.U32 R9, RZ, RZ, RZ ;  /* 0x000000ffff097224 */ /* 0x000fe200078e00ff */
[----:B------:R-:W3:Y:S01]  /*1a40*/  LDCU UR39, c[0x0][0x370] ;  /* 0x00006e00ff2777ac */ /* 0x000ee20008000800 */
[----:B------:R-:W-:Y:S01]  /*1a50*/  IMAD.MOV.U32 R8, RZ, RZ, 0x1 ;  /* 0x00000001ff087424 */ /* 0x000fe200078e00ff */
[----:B------:R-:W4:Y:S01]  /*1a60*/  LDCU.64 UR28, c[0x0][0x348] ;  /* 0x00006900ff1c77ac */ /* 0x000f220008000a00 */
[----:B------:R-:W-:-:S02]  /*1a70*/  USHF.R.U32.HI UR44, URZ, 0x5, UR24 ;  /* 0x00000005ff2c7899 */ /* 0x000fc40008011618 */
[----:B--2---:R-:W-:Y:S02]  /*1a80*/  UIADD3 UR5, UPT, UPT, UR6, 0x1f, URZ ;  /* 0x0000001f06057890 */ /* 0x004fe4000fffe0ff */
[----:B------:R-:W-:Y:S02]  /*1a90*/  UIADD3 UR46, UPT, UPT, UR6, 0x3e, URZ ;  /* 0x0000003e062e7890 */ /* 0x000fe4000fffe0ff */
[----:B------:R-:W-:Y:S01]  /*1aa0*/  USHF.R.S32.HI UR4, URZ, 0x1f, UR5 ;  /* 0x0000001fff047899 */ /* 0x000fe20008011405 */
[----:B------:R-:W2:Y:S03]  /*1ab0*/  LDCU UR38, c[0x0][0x374] ;  /* 0x00006e80ff2677ac */ /* 0x000ea60008000800 */
[----:B------:R-:W-:Y:S02]  /*1ac0*/  ULEA.HI UR4, UR4, UR5, URZ, 0x5 ;  /* 0x0000000504047291 */ /* 0x000fe4000f8f28ff */
[----:B------:R-:W-:-:S02]  /*1ad0*/  USEL UR25, UR25, 0x2, UP1 ;  /* 0x0000000219197887 */ /* 0x000fc40008800000 */
[----:B------:R-:W-:Y:S02]  /*1ae0*/  USHF.R.S32.HI UR41, URZ, 0x5, UR4 ;  /* 0x00000005ff297899 */ /* 0x000fe40008011404 */
[----:B------:R-:W-:Y:S02]  /*1af0*/  UIADD3 UR4, UPT, UPT, UR6, -0x1, URZ ;  /* 0xffffffff06047890 */ /* 0x000fe4000fffe0ff */
[----:B------:R-:W-:Y:S02]  /*1b00*/  UISETP.LT.U32.AND UP0, UPT, UR41, 0x22, UPT ;  /* 0x000000222900788c */ /* 0x000fe4000bf01070 */
[----:B------:R-:W-:Y:S02]  /*1b10*/  UISETP.GE.U32.AND UP2, UPT, UR4, -0x3f, UPT ;  /* 0xffffffc10400788c */ /* 0x000fe4000bf46070 */
[----:B------:R-:W-:Y:S01]  /*1b20*/  USEL UR40, UR41, 0x22, UP0 ;  /* 0x0000002229287887 */ /* 0x000fe20008000000 */
[----:B------:R-:W-:-:S03]  /*1b30*/  UMOV UR5, URZ ;  /* 0x000000ff00057c82 */ /* 0x000fc60008000000 */
[----:B------:R-:W-:Y:S02]  /*1b40*/  UIADD3 UR21, UPT, UPT, UR40, -0x1, URZ ;  /* 0xffffffff28157890 */ /* 0x000fe4000fffe0ff */
[----:B------:R-:W-:-:S03]  /*1b50*/  UIADD3 UR43, UPT, UPT, UR41, -UR40, URZ ;  /* 0x80000028292b7290 */ /* 0x000fc6000fffe0ff */
[----:B------:R-:W-:-:S04]  /*1b60*/  @UP2 UIADD3 UR21, UPT, UPT, UR40, URZ, URZ ;  /* 0x000000ff28152290 */ /* 0x000fc8000fffe0ff */
[----:B--234-:R-:W-:-:S12]  /*1b70*/  UIADD3 UR21, UPT, UPT, UR21, 0x1, URZ ;  /* 0x0000000115157890 */ /* 0x01cfd8000fffe0ff */
.L_x_43:
[----:B------:R-:W-:Y:S01]  /*1b80*/  UISETP.NE.AND UP0, UPT, UR45, URZ, UPT ;  /* 0x000000ff2d00728c */ /* 0x000fe2000bf05270 */
[----:B------:R-:W2:Y:S08]  /*1b90*/  S2UR UR45, SR_CgaCtaId ;  /* 0x00000000002d79c3 */ /* 0x000eb00000008800 */
[----:B------:R-:W-:Y:S05]  /*1ba0*/  BRA.U UP0, `(.L_x_24) ;  /* 0x0000000100347547 */ /* 0x000fea000b800000 */
[----:B------:R-:W3:Y:S01]  /*1bb0*/  S2R R0, SR_CgaCtaId ;  /* 0x0000000000007919 */ /* 0x000ee20000008800 */
[----:B------:R-:W-:-:S04]  /*1bc0*/  MOV R2, 0x400 ;  /* 0x0000040000027802 */ /* 0x000fc80000000f00 */
[----:B---3--:R-:W-:Y:S02]  /*1bd0*/  LEA R0, R0, R2, 0x18 ;  /* 0x0000000200007211 */ /* 0x008fe400078ec0ff */
[----:B------:R-:W-:-:S03]  /*1be0*/  SHF.L.U32 R2, R8, 0x1f, RZ ;  /* 0x0000001f08027819 */ /* 0x000fc600000006ff */
[----:B------:R-:W-:-:S04]  /*1bf0*/  IMAD R0, R9, 0x8, R0 ;  /* 0x0000000809007824 */ /* 0x000fc800078e0200 */
[----:B------:R-:W3:Y:S02]  /*1c00*/  SYNCS.PHASECHK.TRANS64.TRYWAIT P0, [R0+URZ+0x2c0], R2 ;  /* 0x0002c002000075a7 */ /* 0x000ee400080011ff */
[----:B---3--:R-:W-:Y:S05]  /*1c10*/  @!P0 BRA `(.L_x_25) ;  /* 0x00000070001c8947 */ /* 0x008fea0003800000 */
.L_x_143:
[----:B------:R-:W-:Y:S01]  /*1c20*/  VIADD R9, R9, 0x1 ;  /* 0x0000000109097836 */ /* 0x000fe20000000000 */
[----:B------:R3:W-:Y:S04]  /*1c30*/  SYNCS.ARRIVE.TRANS64.A1T0 RZ, [R0+URZ+0x2b0], RZ ;  /* 0x0002b0ff00ff79a7 */ /* 0x0007e800081000ff */
[----:B------:R-:W-:-:S04]  /*1c40*/  ISETP.NE.AND P0, PT, R9, 0x2, PT ;  /* 0x000000020900780c */ /* 0x000fc80003f05270 */
[----:B------:R-:W-:Y:S02]  /*1c50*/  SEL R9, R9, RZ, P0 ;  /* 0x000000ff09097207 */ /* 0x000fe40000000000 */
[----:B---3--:R-:W-:-:S04]  /*1c60*/  SEL R0, RZ, 0x1, P0 ;  /* 0x00000001ff007807 */ /* 0x008fc80000000000 */
[----:B------:R-:W-:-:S07]  /*1c70*/  LOP3.LUT R8, R8, R0, RZ, 0x3c, !PT ;  /* 0x0000000008087212 */ /* 0x000fce00078e3cff */
.L_x_24:
[----:B------:R-:W-:Y:S01]  /*1c80*/  UMOV UR6, 0x400 ;  /* 0x0000040000067882 */ /* 0x000fe20000000000 */
[----:B------:R-:W-:Y:S01]  /*1c90*/  SHF.L.U32 R0, R12, 0x1f, RZ ;  /* 0x0000001f0c007819 */ /* 0x000fe200000006ff */
[----:B--2---:R-:W-:Y:S02]  /*1ca0*/  ULEA UR6, UR45, UR6, 0x18 ;  /* 0x000000062d067291 */ /* 0x004fe4000f8ec0ff */
[----:B------:R-:W-:Y:S02]  /*1cb0*/  UISETP.GE.U32.AND UP0, UPT, UR46, 0x3f, UPT ;  /* 0x0000003f2e00788c */ /* 0x000fe4000bf06070 */
[----:B------:R-:W-:Y:S02]  /*1cc0*/  ULEA UR4, UR5, UR6, 0x3 ;  /* 0x0000000605047291 */ /* 0x000fe4000f8e18ff */
[----:B------:R-:W-:Y:S02]  /*1cd0*/  USHF.L.U32 UR35, UR20, 0x6, URZ ;  /* 0x0000000614237899 */ /* 0x000fe400080006ff */
[----:B------:R-:W-:Y:S01]  /*1ce0*/  ULEA UR11, UR26, UR44, 0x7 ;  /* 0x0000002c1a0b7291 */ /* 0x000fe2000f8e38ff */
[----:B------:R-:W-:-:S04]  /*1cf0*/  UMOV UR13, URZ ;  /* 0x000000ff000d7c82 */ /* 0x000fc80008000000 */
[----:B------:R2:W3:Y:S01]  /*1d00*/  SYNCS.PHASECHK.TRANS64.TRYWAIT P0, [UR4+0x110], R0 ;  /* 0x00011000ff0075a7 */ /* 0x0004e20008001104 */
[----:B------:R-:W-:Y:S06]  /*1d10*/  BRA.U !UP0, `(.L_x_26) ;  /* 0x0000000108bc7547 */ /* 0x000fec000b800000 */
[----:B------:R-:W-:Y:S01]  /*1d20*/  UMOV UR7, URZ ;  /* 0x000000ff00077c82 */ /* 0x000fe20008000000 */
[----:B------:R-:W-:-:S05]  /*1d30*/  UMOV UR4, UR5 ;  /* 0x0000000500047c82 */ /* 0x000fca0008000000 */
.L_x_32:
[----:B------:R-:W-:Y:S01]  /*1d40*/  ULEA UR33, UR4, UR6, 0x3 ;  /* 0x0000000604217291 */ /* 0x000fe2000f8e18ff */
[----:B---3--:R-:W-:Y:S01]  /*1d50*/  @!P3 MOV R2, 0x1800 ;  /* 0x000018000002b802 */ /* 0x008fe20000000f00 */
[----:B-1-34-:R-:W-:Y:S10]  /*1d60*/  @P0 BRA `(.L_x_27) ;  /* 0x00000000000c0947 */ /* 0x01aff40003800000 */
[----:B------:R-:W-:-:S04]  /*1d70*/  SHF.L.U32 R3, R12, 0x1f, RZ ;  /* 0x0000001f0c037819 */ /* 0x000fc800000006ff */
[----:B------:R-:W3:Y:S02]  /*1d80*/  SYNCS.PHASECHK.TRANS64.TRYWAIT P0, [UR33+0x110], R3 ;  /* 0x00011003ff0075a7 */ /* 0x000ee40008001121 */
[----:B---3--:R-:W-:Y:S05]  /*1d90*/  @!P0 BRA `(.L_x_28) ;  /* 0x0000006c00d08947 */ /* 0x008fea0003800000 */
.L_x_27:
[----:B------:R3:W-:Y:S01]  /*1da0*/  @!P3 SYNCS.ARRIVE.TRANS64 RZ, [UR33], R2 ;  /* 0x00000002ffffb9a7 */ /* 0x0007e20008000021 */
[----:B------:R-:W-:-:S04]  /*1db0*/  ULOP3.LUT UR5, UR25, 0x2, URZ, 0xfc, !UPT ;  /* 0x0000000219057892 */ /* 0x000fc8000f8efcff */
[----:B------:R-:W-:-:S09]  /*1dc0*/  UISETP.NE.AND UP0, UPT, UR5, 0x2, UPT ;  /* 0x000000020500788c */ /* 0x000fd2000bf05270 */
[----:B------:R-:W-:Y:S05]  /*1dd0*/  BRA.U UP0, `(.L_x_29) ;  /* 0x0000000100047547 */ /* 0x000fea000b800000 */
[----:B-1----:R-:W-:Y:S05]  /*1de0*/  BPT.TRAP 0x1 ;  /* 0x000000040000795c */ /* 0x002fea0000300000 */
.L_x_29:
[----:B------:R-:W-:Y:S04]  /*1df0*/  BSSY.RECONVERGENT B0, `(.L_x_30) ;  /* 0x0000003000007945 */ /* 0x000fe80003800200 */
[----:B------:R-:W-:Y:S05]  /*1e00*/  @P2 BRA `(.L_x_31) ;  /* 0x0000000000042947 */ /* 0x000fea0003800000 */
[----:B-1----:R-:W-:Y:S05]  /*1e10*/  BPT.TRAP 0x1 ;  /* 0x000000040000795c */ /* 0x002fea0000300000 */
.L_x_31:
[----:B-1----:R-:W-:Y:S05]  /*1e20*/  BSYNC.RECONVERGENT B0 ;  /* 0x0000000000007941 */ /* 0x002fea0003800200 */
.L_x_30:
[----:B------:R-:W-:Y:S02]  /*1e30*/  UIADD3 UR5, UPT, UPT, UR4, 0x1, URZ ;  /* 0x0000000104057890 */ /* 0x000fe4000fffe0ff */
[----:B------:R-:W-:Y:S02]  /*1e40*/  USHF.L.U32 UR34, UR7, 0x5, URZ ;  /* 0x0000000507227899 */ /* 0x000fe400080006ff */
[----:B------:R-:W-:Y:S02]  /*1e50*/  UISETP.NE.AND UP0, UPT, UR5, 0x22, UPT ;  /* 0x000000220500788c */ /* 0x000fe4000bf05270 */
[----:B------:R-:W-:Y:S02]  /*1e60*/  UIADD3 UR7, UPT, UPT, UR7, 0x1, URZ ;  /* 0x0000000107077890 */ /* 0x000fe4000fffe0ff */
[----:B------:R-:W-:Y:S02]  /*1e70*/  USEL UR9, URZ, 0x1, UP0 ;  /* 0x00000001ff097887 */ /* 0x000fe40008000000 */
[----:B------:R-:W-:-:S02]  /*1e80*/  USEL UR5, UR5, URZ, UP0 ;  /* 0x000000ff05057287 */ /* 0x000fc40008000000 */
[----:B------:R-:W-:Y:S02]  /*1e90*/  UIADD3 UR14, UP0, UPT, UR28, 0x180, URZ ;  /* 0x000001801c0e7890 */ /* 0x000fe4000ff1e0ff */
[----:B------:R-:W-:Y:S01]  /*1ea0*/  ULEA UR8, UR5, UR6, 0x3 ;  /* 0x0000000605087291 */ /* 0x000fe2000f8e18ff */
[----:B------:R-:W-:Y:S01]  /*1eb0*/  LOP3.LUT R12, R12, UR9, RZ, 0x3c, !PT ;  /* 0x000000090c0c7c12 */ /* 0x000fe2000f8e3cff */
[----:B------:R-:W-:Y:S02]  /*1ec0*/  ULEA UR32, UR4, UR6, 0xb ;  /* 0x0000000604207291 */ /* 0x000fe4000f8e58ff */
[----:B------:R-:W-:Y:S01]  /*1ed0*/  UIADD3 UR16, UP1, UPT, UR28, 0x80, URZ ;  /* 0x000000801c107890 */ /* 0x000fe2000ff3e0ff */
[----:B--2---:R-:W-:Y:S01]  /*1ee0*/  SHF.L.U32 R0, R12, 0x1f, RZ ;  /* 0x0000001f0c007819 */ /* 0x004fe200000006ff */
[----:B------:R-:W-:Y:S02]  /*1ef0*/  UIADD3.X UR15, UPT, UPT, URZ, UR29, URZ, UP0, !UPT ;  /* 0x0000001dff0f7290 */ /* 0x000fe400087fe4ff */
[----:B------:R-:W-:Y:S01]  /*1f00*/  UISETP.NE.AND UP0, UPT, UR7, UR21, UPT ;  /* 0x000000150700728c */ /* 0x000fe2000bf05270 */
[----:B------:R4:W1:Y:S01]  /*1f10*/  SYNCS.PHASECHK.TRANS64.TRYWAIT P0, [UR8+0x110], R0 ;  /* 0x00011000ff0075a7 */ /* 0x0008620008001108 */
[----:B------:R-:W-:-:S02]  /*1f20*/  ULEA UR8, UR4, UR24, 0xc ;  /* 0x0000001804087291 */ /* 0x000fc4000f8e60ff */
[----:B------:R-:W-:Y:S02]  /*1f30*/  UIADD3.X UR17, UPT, UPT, URZ, UR29, URZ, UP1, !UPT ;  /* 0x0000001dff117290 */ /* 0x000fe40008ffe4ff */
[----:B------:R-:W-:Y:S02]  /*1f40*/  UIADD3 UR32, UPT, UPT, UR32, 0x4600, URZ ;  /* 0x0000460020207890 */ /* 0x000fe4000fffe0ff */
[----:B------:R-:W-:Y:S01]  /*1f50*/  UIADD3 UR8, UPT, UPT, UR6, 0x15600, UR8 ;  /* 0x0001560006087890 */ /* 0x000fe2000fffe008 */
[----:B------:R-:W-:Y:S01]  /*1f60*/  UMOV UR18, 0x0 ;  /* 0x0000000000127882 */ /* 0x000fe20000000000 */
[----:B------:R-:W-:Y:S01]  /*1f70*/  UMOV UR19, 0x10000000 ;  /* 0x1000000000137882 */ /* 0x000fe20000000000 */
[----:B------:R-:W-:Y:S01]  /*1f80*/  UMOV UR4, 0x30000 ;  /* 0x0003000000047882 */ /* 0x000fe20000000000 */
[----:B------:R-:W-:Y:S01]  /*1f90*/  UMOV UR12, UR36 ;  /* 0x00000024000c7c82 */ /* 0x000fe20008000000 */
[----:B------:R-:W-:Y:S01]  /*1fa0*/  UMOV UR9, UR33 ;  /* 0x0000002100097c82 */ /* 0x000fe20008000000 */
[----:B------:R-:W-:Y:S01]  /*1fb0*/  UMOV UR10, UR34 ;  /* 0x00000022000a7c82 */ /* 0x000fe20008000000 */
[----:B------:R-:W-:Y:S01]  /*1fc0*/  UTMALDG.3D [UR32], [UR16], desc[UR18] ;  /* 0x00001220100075b4 */ /* 0x000fe20008011000 */
[----:B------:R-:W-:Y:S01]  /*1fd0*/  UMOV UR13, UR21 ;  /* 0x00000015000d7c82 */ /* 0x000fe20008000000 */
[----:B------:R2:W-:Y:S02]  /*1fe0*/  UTMALDG.3D.MULTICAST [UR8], [UR14], UR4, desc[UR18] ;  /* 0x000012080e0073b4 */ /* 0x0005e40008011804 */
[----:B--2---:R-:W-:Y:S01]  /*1ff0*/  UMOV UR4, UR5 ;  /* 0x0000000500047c82 */ /* 0x004fe20008000000 */
[----:B------:R-:W-:Y:S05]  /*2000*/  BRA.U UP0, `(.L_x_32) ;  /* 0xfffffffd004c7547 */ /* 0x000fea000b83ffff */
.L_x_26:
[----:B------:R-:W-:Y:S01]  /*2010*/  ULEA UR4, UR5, UR6, 0x3 ;  /* 0x0000000605047291 */ /* 0x000fe2000f8e18ff */
[----:B--2-4-:R-:W-:Y:S01]  /*2020*/  SHF.L.U32 R0, R12, 0x1f, RZ ;  /* 0x0000001f0c007819 */ /* 0x014fe200000006ff */
[----:B------:R-:W-:Y:S01]  /*2030*/  @!P1 SYNCS.ARRIVE.TRANS64.A1T0 RZ, [UR6+0x248], RZ ;  /* 0x000248ffffff99a7 */ /* 0x000fe20008100006 */
[----:B------:R-:W-:-:S06]  /*2040*/  UISETP.GT.AND UP0, UPT, UR41, UR40, UPT ;  /* 0x000000282900728c */ /* 0x000fcc000bf04270 */
[----:B-1-3--:R1:W2:Y:S03]  /*2050*/  SYNCS.PHASECHK.TRANS64.TRYWAIT P0, [UR4+0x110], R0 ;  /* 0x00011000ff0075a7 */ /* 0x00a2a60008001104 */
[----:B------:R-:W-:Y:S05]  /*2060*/  BRA.U !UP0, `(.L_x_33) ;  /* 0x0000000108c07547 */ /* 0x000fea000b800000 */
[----:B------:R-:W-:Y:S01]  /*2070*/  UIADD3 UR26, UPT, UPT, UR43, UR13, URZ ;  /* 0x0000000d2b1a7290 */ /* 0x000fe2000fffe0ff */
[----:B------:R-:W-:-:S11]  /*2080*/  UMOV UR4, UR5 ;  /* 0x0000000500047c82 */ /* 0x000fd60008000000 */
.L_x_39:
[----:B------:R-:W-:Y:S01]  /*2090*/  ULEA UR17, UR4, UR6, 0x3 ;  /* 0x0000000604117291 */ /* 0x000fe2000f8e18ff */
[----:B--2---:R-:W-:Y:S01]  /*20a0*/  @!P3 MOV R2, 0x1800 ;  /* 0x000018000002b802 */ /* 0x004fe20000000f00 */
[----:B--234-:R-:W-:Y:S10]  /*20b0*/  @P0 BRA `(.L_x_34) ;  /* 0x00000000000c0947 */ /* 0x01cff40003800000 */
[----:B------:R-:W-:-:S04]  /*20c0*/  SHF.L.U32 R3, R12, 0x1f, RZ ;  /* 0x0000001f0c037819 */ /* 0x000fc800000006ff */
[----:B------:R-:W2:Y:S02]  /*20d0*/  SYNCS.PHASECHK.TRANS64.TRYWAIT P0, [UR17+0x110], R3 ;  /* 0x00011003ff0075a7 */ /* 0x000ea40008001111 */
[----:B--2---:R-:W-:Y:S05]  /*20e0*/  @!P0 BRA `(.L_x_35) ;  /* 0x0000006c00148947 */ /* 0x004fea0003800000 */
.L_x_34:
[----:B------:R2:W-:Y:S01]  /*20f0*/  @!P3 SYNCS.ARRIVE.TRANS64 RZ, [UR17], R2 ;  /* 0x00000002ffffb9a7 */ /* 0x0005e20008000011 */
[----:B------:R-:W-:-:S04]  /*2100*/  ULOP3.LUT UR5, UR25, 0x2, URZ, 0xfc, !UPT ;  /* 0x0000000219057892 */ /* 0x000fc8000f8efcff */
[----:B------:R-:W-:-:S09]  /*2110*/  UISETP.NE.AND UP0, UPT, UR5, 0x2, UPT ;  /* 0x000000020500788c */ /* 0x000fd2000bf05270 */
[----:B------:R-:W-:Y:S05]  /*2120*/  BRA.U UP0, `(.L_x_36) ;  /* 0x0000000100047547 */ /* 0x000fea000b800000 */
[----:B------:R-:W-:Y:S05]  /*2130*/  BPT.TRAP 0x1 ;  /* 0x000000040000795c */ /* 0x000fea0000300000 */
.L_x_36:
[----:B------:R-:W-:Y:S04]  /*2140*/  BSSY.RECONVERGENT B0, `(.L_x_37) ;  /* 0x0000003000007945 */ /* 0x000fe80003800200 */
[----:B------:R-:W-:Y:S05]  /*2150*/  @P2 BRA `(.L_x_38) ;  /* 0x0000000000042947 */ /* 0x000fea0003800000 */
[----:B------:R-:W-:Y:S05]  /*2160*/  BPT.TRAP 0x1 ;  /* 0x000000040000795c */ /* 0x000fea0000300000 */
.L_x_38:
[----:B------:R-:W-:Y:S05]  /*2170*/  BSYNC.RECONVERGENT B0 ;  /* 0x0000000000007941 */ /* 0x000fea0003800200 */
.L_x_37:
[----:B------:R-:W-:Y:S02]  /*2180*/  UIADD3 UR5, UPT, UPT, UR4, 0x1, URZ ;  /* 0x0000000104057890 */ /* 0x000fe4000fffe0ff */
[----:B------:R-:W-:Y:S02]  /*2190*/  USHF.L.U32 UR18, UR13, 0x5, URZ ;  /* 0x000000050d127899 */ /* 0x000fe400080006ff */
[----:B------:R-:W-:Y:S02]  /*21a0*/  UISETP.NE.AND UP0, UPT, UR5, 0x22, UPT ;  /* 0x000000220500788c */ /* 0x000fe4000bf05270 */
[----:B------:R-:W-:Y:S02]  /*21b0*/  UIADD3 UR13, UPT, UPT, UR13, 0x1, URZ ;  /* 0x000000010d0d7890 */ /* 0x000fe4000fffe0ff */
[----:B------:R-:W-:Y:S02]  /*21c0*/  USEL UR8, URZ, 0x1, UP0 ;  /* 0x00000001ff087887 */ /* 0x000fe40008000000 */
[----:B------:R-:W-:-:S02]  /*21d0*/  USEL UR5, UR5, URZ, UP0 ;  /* 0x000000ff05057287 */ /* 0x000fc40008000000 */
[----:B------:R-:W-:Y:S02]  /*21e0*/  UIADD3 UR14, UP0, UPT, UR28, 0x180, URZ ;  /* 0x000001801c0e7890 */ /* 0x000fe4000ff1e0ff */
[----:B------:R-:W-:Y:S01]  /*21f0*/  LOP3.LUT R12, R12, UR8, RZ, 0x3c, !PT ;  /* 0x000000080c0c7c12 */ /* 0x000fe2000f8e3cff */
[----:B------:R-:W-:Y:S02]  /*2200*/  ULEA UR16, UR4, UR6, 0xb ;  /* 0x0000000604107291 */ /* 0x000fe4000f8e58ff */
[----:B------:R-:W-:Y:S01]  /*2210*/  UIADD3 UR22, UP1, UPT, UR28, 0x80, URZ ;  /* 0x000000801c167890 */ /* 0x000fe2000ff3e0ff */
[----:B-1----:R-:W-:Y:S01]  /*2220*/  SHF.L.U32 R0, R12, 0x1f, RZ ;  /* 0x0000001f0c007819 */ /* 0x002fe200000006ff */
[----:B------:R-:W-:Y:S02]  /*2230*/  UIADD3.X UR15, UPT, UPT, URZ, UR29, URZ, UP0, !UPT ;  /* 0x0000001dff0f7290 */ /* 0x000fe400087fe4ff */
[----:B------:R-:W-:Y:S02]  /*2240*/  ULEA UR8, UR4, UR24, 0xc ;  /* 0x0000001804087291 */ /* 0x000fe4000f8e60ff */
[----:B------:R-:W-:-:S02]  /*2250*/  UISETP.NE.AND UP0, UPT, UR13, UR26, UPT ;  /* 0x0000001a0d00728c */ /* 0x000fc4000bf05270 */
[----:B------:R-:W-:Y:S02]  /*2260*/  ULEA UR7, UR5, UR6, 0x3 ;  /* 0x0000000605077291 */ /* 0x000fe4000f8e18ff */
[----:B------:R-:W-:Y:S02]  /*2270*/  UIADD3 UR16, UPT, UPT, UR16, 0x4600, URZ ;  /* 0x0000460010107890 */ /* 0x000fe4000fffe0ff */
[----:B------:R-:W-:Y:S02]  /*2280*/  UIADD3.X UR23, UPT, UPT, URZ, UR29, URZ, UP1, !UPT ;  /* 0x0000001dff177290 */ /* 0x000fe40008ffe4ff */
[----:B------:R-:W-:Y:S01]  /*2290*/  UIADD3 UR8, UPT, UPT, UR6, 0x15600, UR8 ;  /* 0x0001560006087890 */ /* 0x000fe2000fffe008 */
[----:B------:R-:W-:Y:S01]  /*22a0*/  UMOV UR30, 0x0 ;  /* 0x00000000001e7882 */ /* 0x000fe20000000000 */
[----:B------:R-:W-:Y:S01]  /*22b0*/  UMOV UR31, 0x10000000 ;  /* 0x10000000001f7882 */ /* 0x000fe20000000000 */
[----:B------:R-:W-:Y:S01]  /*22c0*/  UMOV UR19, UR35 ;  /* 0x0000002300137c82 */ /* 0x000fe20008000000 */
[----:B------:R-:W-:Y:S01]  /*22d0*/  UMOV UR20, UR36 ;  /* 0x0000002400147c82 */ /* 0x000fe20008000000 */
[----:B------:R3:W4:Y:S01]  /*22e0*/  SYNCS.PHASECHK.TRANS64.TRYWAIT P0, [UR7+0x110], R0 ;  /* 0x00011000ff0075a7 */ /* 0x0007220008001107 */
[----:B------:R-:W-:Y:S01]  /*22f0*/  UMOV UR4, 0x30000 ;  /* 0x0003000000047882 */ /* 0x000fe20000000000 */
[----:B------:R-:W-:Y:S01]  /*2300*/  UMOV UR12, UR36 ;  /* 0x00000024000c7c82 */ /* 0x000fe20008000000 */
[----:B------:R-:W-:Y:S01]  /*2310*/  UMOV UR9, UR17 ;  /* 0x0000001100097c82 */ /* 0x000fe20008000000 */
[----:B------:R-:W-:Y:S01]  /*2320*/  UMOV UR10, UR18 ;  /* 0x00000012000a7c82 */ /* 0x000fe20008000000 */
[----:B------:R-:W-:Y:S01]  /*2330*/  UTMALDG.3D [UR16], [UR22], desc[UR30] ;  /* 0x00001e10160075b4 */ /* 0x000fe20008011000 */
[----:B------:R1:W-:Y:S02]  /*2340*/  UTMALDG.3D.MULTICAST [UR8], [UR14], UR4, desc[UR30] ;  /* 0x00001e080e0073b4 */ /* 0x0003e40008011804 */
[----:B-1----:R-:W-:Y:S01]  /*2350*/  UMOV UR4, UR5 ;  /* 0x0000000500047c82 */ /* 0x002fe20008000000 */
[----:B------:R-:W-:Y:S05]  /*2360*/  BRA.U UP0, `(.L_x_39) ;  /* 0xfffffffd00487547 */ /* 0x000fea000b83ffff */
.L_x_33:
[C---:B------:R-:W-:Y:S01]  /*2370*/  LEA R3, R11.reuse, UR6, 0x3 ;  /* 0x000000060b037c11 */ /* 0x040fe2000f8e18ff */
[----:B------:R-:W-:Y:S01]  /*2380*/  NOP ;  /* 0x0000000000007918 */ /* 0x000fe20000000000 */
[----:B-1-3--:R-:W-:Y:S02]  /*2390*/  SHF.L.U32 R0, R10, 0x1f, RZ ;  /* 0x0000001f0a007819 */ /* 0x00afe400000006ff */
[----:B------:R-:W-:Y:S02]  /*23a0*/  LEA R4, R11, UR6, 0x4 ;  /* 0x000000060b047c11 */ /* 0x000fe4000f8e20ff */
[----:B--2-4-:R-:W1:Y:S02]  /*23b0*/  SYNCS.PHASECHK.TRANS64.TRYWAIT P0, [R3+URZ+0x250], R0 ;  /* 0x00025000030075a7 */ /* 0x014e6400080011ff */
[----:B-1----:R-:W-:Y:S05]  /*23c0*/  @!P0 BRA `(.L_x_40) ;  /* 0x0000006800748947 */ /* 0x002fea0003800000 */
.L_x_146:
[----:B------:R-:W2:Y:S01]  /*23d0*/  LDS.128 R4, [R4+0x2e0] ;  /* 0x0002e00004047984 */ /* 0x000ea20000000c00 */
[----:B------:R-:W-:Y:S01]  /*23e0*/  UISETP.GE.AND UP0, UPT, UR42, 0x1, UPT ;  /* 0x000000012a00788c */ /* 0x000fe2000bf06270 */
[----:B------:R-:W-:Y:S01]  /*23f0*/  @!PT LDS RZ, [RZ] ;  /* 0x00000000fffff984 */ /* 0x000fe20000000800 */
[----:B------:R-:W-:Y:S01]  /*2400*/  @!PT LDS RZ, [RZ] ;  /* 0x00000000fffff984 */ /* 0x000fe20000000800 */
[----:B------:R-:W-:Y:S01]  /*2410*/  @!PT LDS RZ, [RZ] ;  /* 0x00000000fffff984 */ /* 0x000fe20000000800 */
[----:B------:R-:W-:Y:S01]  /*2420*/  @!PT LDS RZ, [RZ] ;  /* 0x00000000fffff984 */ /* 0x000fe20000000800 */
[----:B------:R3:W-:Y:S06]  /*2430*/  MEMBAR.ALL.CTA ;  /* 0x0000000000007992 */ /* 0x0007ec0000008000 */
[----:B---3--:R-:W3:Y:S01]  /*2440*/  FENCE.VIEW.ASYNC.S ;  /* 0x00000000000073c6 */ /* 0x008ee20000000000 */
[----:B--2---:R-:W-:-:S13]  /*2450*/  LOP3.LUT P0, RZ, R6, 0x1, RZ, 0xc0, !PT ;  /* 0x0000000106ff7812 */ /* 0x004fda000780c0ff */
[----:B---3--:R-:W-:Y:S01]  /*2460*/  VOTEU.ANY UP1, P0 ;  /* 0x0000000000ff7886 */ /* 0x008fe20000020100 */
[----:B------:R-:W-:-:S13]  /*2470*/  PLOP3.LUT P0, PT, PT, PT, UP1, 0x80, 0x8 ;  /* 0x000000000008781c */ /* 0x000fda0003f0f018 */
[----:B-1----:R-:W-:Y:S02]  /*2480*/  @P0 LOP3.LUT R0, R5, 0xffff, RZ, 0xc0, !PT ;  /* 0x0000ffff05000812 */ /* 0x002fe400078ec0ff */
[----:B------:R-:W-:Y:S02]  /*2490*/  @P0 MOV R2, R4 ;  /* 0x0000000400020202 */ /* 0x000fe40000000f00 */
[----:B------:R-:W-:Y:S01]  /*24a0*/  @P0 R2UR UR7, R0 ;  /* 0x00000000000702ca */ /* 0x000fe200000e0000 */
[----:B------:R-:W-:Y:S01]  /*24b0*/  VIADD R0, R3, 0x260 ;  /* 0x0000026003007836 */ /* 0x000fe20000000000 */
[----:B------:R-:W-:Y:S02]  /*24c0*/  @P0 SHF.R.U32.HI R4, RZ, 0x10, R5 ;  /* 0x00000010ff040819 */ /* 0x000fe40000011605 */
[----:B------:R-:W-:Y:S02]  /*24d0*/  @P0 R2UR UR8, R2 ;  /* 0x00000000020802ca */ /* 0x000fe400000e0000 */
[----:B------:R-:W-:-:S02]  /*24e0*/  PRMT R0, RZ, 0x654, R0 ;  /* 0x00000654ff007816 */ /* 0x000fc40000000000 */
[----:B------:R-:W-:Y:S02]  /*24f0*/  @P0 R2UR UR4, R4 ;  /* 0x00000000040402ca */ /* 0x000fe400000e0000 */
[----:B------:R1:W-:Y:S03]  /*2500*/  SYNCS.ARRIVE.TRANS64.RED.A1T0 RZ, [R0+URZ], RZ ;  /* 0x000000ff00ff79a7 */ /* 0x0003e600081004ff */
[----:B------:R-:W-:-:S04]  /*2510*/  @UP1 UMOV UR27, UR7 ;  /* 0x00000007001b1c82 */ /* 0x000fc80008000000 */
[----:B------:R-:W-:-:S04]  /*2520*/  @UP1 UMOV UR37, UR8 ;  /* 0x0000000800251c82 */ /* 0x000fc80008000000 */
[----:B------:R-:W-:Y:S01]  /*2530*/  @UP1 UMOV UR36, UR4 ;  /* 0x0000000400241c82 */ /* 0x000fe20008000000 */
[----:B------:R-:W-:Y:S05]  /*2540*/  BRA.U !UP0, `(.L_x_41) ;  /* 0x0000000108d47547 */ /* 0x000fea000b800000 */
[----:B------:R-:W2:Y:S01]  /*2550*/  LDCU.128 UR12, c[0x0][0xb10] ;  /* 0x00016200ff0c77ac */ /* 0x000ea20008000c00 */
[----:B------:R-:W3:Y:S01]  /*2560*/  LDCU UR26, c[0x0][0xb20] ;  /* 0x00016400ff1a77ac */ /* 0x000ee20008000800 */
[----:B------:R-:W4:Y:S01]  /*2570*/  LDCU UR20, c[0x0][0xb0c] ;  /* 0x00016180ff1477ac */ /* 0x000f220008000800 */
[----:B------:R-:W1:Y:S01]  /*2580*/  LDCU.64 UR10, c[0x0][0xb28] ;  /* 0x00016500ff0a77ac */ /* 0x000e620008000a00 */
[----:B------:R-:W-:Y:S02]  /*2590*/  UISETP.NE.AND UP3, UPT, UR42, 0x1, UPT ;  /* 0x000000012a00788c */ /* 0x000fe4000bf65270 */
[----:B--2---:R-:W-:Y:S02]  /*25a0*/  UIMAD.WIDE.U32 UR16, UR38, UR15, URZ ;  /* 0x0000000f261072a5 */ /* 0x004fe4000f8e00ff */
[----:B------:R-:W-:Y:S02]  /*25b0*/  UIMAD.WIDE.U32 UR8, UR39, UR12, URZ ;  /* 0x0000000c270872a5 */ /* 0x000fe4000f8e00ff */
[----:B------:R-:W-:-:S02]  /*25c0*/  UISETP.NE.AND UP0, UPT, UR14, 0x1, UPT ;  /* 0x000000010e00788c */ /* 0x000fc4000bf05270 */
[----:B------:R-:W-:Y:S01]  /*25d0*/  UIMAD.WIDE.U32 UR22, UR27, UR15, URZ ;  /* 0x0000000f1b1672a5 */ /* 0x000fe2000f8e00ff */
[----:B------:R-:W-:Y:S02]  /*25e0*/  UMOV UR16, UR17 ;  /* 0x0000001100107c82 */ /* 0x000fe40008000000 */
[----:B------:R-:W-:Y:S01]  /*25f0*/  UMOV UR8, UR9 ;  /* 0x0000000900087c82 */ /* 0x000fe20008000000 */
[----:B---3--:R-:W-:Y:S02]  /*2600*/  USHF.R.U32.HI UR16, URZ, UR26, UR16 ;  /* 0x0000001aff107299 */ /* 0x008fe40008011610 */
[----:B----4-:R-:W-:Y:S02]  /*2610*/  UISETP.NE.AND UP2, UPT, UR20, 0x1, UPT ;  /* 0x000000011400788c */ /* 0x010fe4000bf45270 */
[----:B------:R-:W-:Y:S02]  /*2620*/  USHF.R.U32.HI UR8, URZ, UR13, UR8 ;  /* 0x0000000dff087299 */ /* 0x000fe40008011608 */
[----:B------:R-:W-:-:S02]  /*2630*/  USEL UR7, UR38, UR16, !UP0 ;  /* 0x0000001026077287 */ /* 0x000fc4000c000000 */
[----:B------:R-:W-:Y:S02]  /*2640*/  USEL UR8, UR39, UR8, !UP2 ;  /* 0x0000000827087287 */ /* 0x000fe4000d000000 */
[----:B-1----:R-:W-:Y:S01]  /*2650*/  UIMAD.WIDE.U32 UR16, UR7, UR10, URZ ;  /* 0x0000000a071072a5 */ /* 0x002fe2000f8e00ff */
[----:B------:R-:W-:Y:S01]  /*2660*/  UMOV UR4, UR23 ;  /* 0x0000001700047c82 */ /* 0x000fe20008000000 */
[----:B------:R-:W-:Y:S02]  /*2670*/  UIMAD.WIDE.U32 UR18, UR37, UR12, URZ ;  /* 0x0000000c251272a5 */ /* 0x000fe4000f8e00ff */
[----:B------:R-:W-:-:S03]  /*2680*/  UIMAD.WIDE.U32 UR22, UR8, UR10, URZ ;  /* 0x0000000a081672a5 */ /* 0x000fc6000f8e00ff */
[----:B------:R-:W-:Y:S01]  /*2690*/  UMOV UR16, UR17 ;  /* 0x0000001100107c82 */ /* 0x000fe20008000000 */
[----:B------:R-:W-:Y:S02]  /*26a0*/  USHF.R.U32.HI UR4, URZ, UR26, UR4 ;  /* 0x0000001aff047299 */ /* 0x000fe40008011604 */
[----:B------:R-:W-:Y:S01]  /*26b0*/  @UP3 USHF.R.U32.HI UR7, URZ, UR11, UR16 ;  /* 0x0000000bff073299 */ /* 0x000fe20008011610 */
[----:B------:R-:W-:Y:S01]  /*26c0*/  UMOV UR18, UR19 ;  /* 0x0000001300127c82 */ /* 0x000fe20008000000 */
[----:B------:R-:W-:Y:S01]  /*26d0*/  UMOV UR22, UR23 ;  /* 0x0000001700167c82 */ /* 0x000fe20008000000 */
[----:B------:R-:W-:Y:S02]  /*26e0*/  USHF.R.U32.HI UR13, URZ, UR13, UR18 ;  /* 0x0000000dff0d7299 */ /* 0x000fe40008011612 */
[----:B------:R-:W-:Y:S02]  /*26f0*/  USEL UR4, UR27, UR4, !UP0 ;  /* 0x000000041b047287 */ /* 0x000fe4000c000000 */
[----:B------:R-:W-:-:S02]  /*2700*/  @UP3 USHF.R.U32.HI UR8, URZ, UR11, UR22 ;  /* 0x0000000bff083299 */ /* 0x000fc40008011616 */
[----:B------:R-:W-:Y:S02]  /*2710*/  UIMAD UR9, UR42, UR7, URZ ;  /* 0x000000072a0972a4 */ /* 0x000fe4000f8e02ff */
[----:B------:R-:W-:Y:S02]  /*2720*/  USEL UR7, UR37, UR13, !UP2 ;  /* 0x0000000d25077287 */ /* 0x000fe4000d000000 */
[----:B------:R-:W-:Y:S02]  /*2730*/  UIMAD UR12, UR42, UR8, URZ ;  /* 0x000000082a0c72a4 */ /* 0x000fe4000f8e02ff */
[----:B------:R-:W-:Y:S02]  /*2740*/  UISETP.GE.AND UP0, UPT, UR4, UR9, UPT ;  /* 0x000000090400728c */ /* 0x000fe4000bf06270 */
[----:B------:R-:W-:Y:S02]  /*2750*/  UIMAD.WIDE.U32 UR16, UR4, UR10, URZ ;  /* 0x0000000a041072a5 */ /* 0x000fe4000f8e00ff */
[----:B------:R-:W-:-:S02]  /*2760*/  UISETP.GE.OR UP0, UPT, UR7, UR12, UP0 ;  /* 0x0000000c0700728c */ /* 0x000fc40008706670 */
[----:B------:R-:W-:Y:S02]  /*2770*/  UIMAD.WIDE.U32 UR12, UR7, UR10, URZ ;  /* 0x0000000a070c72a5 */ /* 0x000fe4000f8e00ff */
[----:B------:R-:W-:Y:S01]  /*2780*/  UIADD3 UR15, UPT, UPT, -UR4, URZ, URZ ;  /* 0x000000ff040f7290 */ /* 0x000fe2000fffe1ff */
[----:B------:R-:W-:Y:S01]  /*2790*/  UMOV UR10, UR17 ;  /* 0x00000011000a7c82 */ /* 0x000fe20008000000 */
[----:B------:R-:W-:Y:S02]  /*27a0*/  UIADD3 UR12, UPT, UPT, -UR7, URZ, URZ ;  /* 0x000000ff070c7290 */ /* 0x000fe4000fffe1ff */
[----:B------:R-:W-:-:S03]  /*27b0*/  USHF.R.U32.HI UR10, URZ, UR11, UR10 ;  /* 0x0000000bff0a7299 */ /* 0x000fc6000801160a */
[----:B------:R-:W-:Y:S01]  /*27c0*/  @!UP0 UMOV UR9, UR13 ;  /* 0x0000000d00098c82 */ /* 0x000fe20008000000 */
[----:B------:R-:W-:Y:S02]  /*27d0*/  UIMAD UR15, UR14, UR15, UR27 ;  /* 0x0000000f0e0f72a4 */ /* 0x000fe4000f8e021b */
[----:B------:R-:W-:Y:S02]  /*27e0*/  USEL UR10, UR4, UR10, !UP3 ;  /* 0x0000000a040a7287 */ /* 0x000fe4000d800000 */
[----:B------:R-:W-:Y:S02]  /*27f0*/  @!UP0 USHF.R.U32.HI UR9, URZ, UR11, UR9 ;  /* 0x0000000bff098299 */ /* 0x000fe40008011609 */
[----:B------:R-:W-:Y:S02]  /*2800*/  UIADD3 UR11, UPT, UPT, -UR10, URZ, URZ ;  /* 0x000000ff0a0b7290 */ /* 0x000fe4000fffe1ff */
[----:B------:R-:W-:Y:S02]  /*2810*/  @!UP0 USEL UR9, UR7, UR9, !UP3 ;  /* 0x0000000907098287 */ /* 0x000fe4000d800000 */
[----:B------:R-:W-:-:S02]  /*2820*/  UIMAD UR11, UR42, UR11, UR4 ;  /* 0x0000000b2a0b72a4 */ /* 0x000fc4000f8e0204 */
[----:B------:R-:W-:Y:S02]  /*2830*/  @!UP0 UIADD3 UR10, UPT, UPT, UR10, -UR9, URZ ;  /* 0x800000090a0a8290 */ /* 0x000fe4000fffe0ff */
[----:B------:R-:W-:Y:S02]  /*2840*/  @!UP0 UIMAD UR9, UR11, UR8, UR9 ;  /* 0x000000080b0982a4 */ /* 0x000fe4000f8e0209 */
[----:B------:R-:W-:Y:S02]  /*2850*/  @!UP0 UIMAD UR4, UR42, UR10, UR7 ;  /* 0x0000000a2a0482a4 */ /* 0x000fe4000f8e0207 */
[----:B------:R-:W-:Y:S02]  /*2860*/  UIMAD UR8, UR20, UR12, UR37 ;  /* 0x0000000c140872a4 */ /* 0x000fe4000f8e0225 */
[----:B------:R-:W-:Y:S01]  /*2870*/  UIMAD UR27, UR4, UR14, UR15 ;  /* 0x0000000e041b72a4 */ /* 0x000fe2000f8e020f */
[----:B------:R-:W-:Y:S02]  /*2880*/  @!UP0 UMOV UR7, UR9 ;  /* 0x0000000900078c82 */ /* 0x000fe40008000000 */
[----:B------:R-:W-:-:S12]  /*2890*/  UIMAD UR37, UR7, UR20, UR8 ;  /* 0x00000014072572a4 */ /* 0x000fd8000f8e0208 */
.L_x_41:
[----:B------:R-:W2:Y:S02]  /*28a0*/  LDCU UR4, c[0x0][0xb30] ;  /* 0x00016600ff0477ac */ /* 0x000ea40008000800 */
[----:B--2---:R-:W-:-:S09]  /*28b0*/  UISETP.NE.AND UP0, UPT, UR4, 0x1, UPT ;  /* 0x000000010400788c */ /* 0x004fd2000bf05270 */
[----:B------:R-:W-:Y:S05]  /*28c0*/  BRA.U UP0, `(.L_x_42) ;  /* 0x0000000100447547 */ /* 0x000fea000b800000 */
[----:B------:R-:W2:Y:S01]  /*28d0*/  LDCU.128 UR12, c[0x0][0xb10] ;  /* 0x00016200ff0c77ac */ /* 0x000ea20008000c00 */
[----:B------:R-:W3:Y:S01]  /*28e0*/  LDCU UR16, c[0x0][0xb0c] ;  /* 0x00016180ff1077ac */ /* 0x000ee20008000800 */
[----:B------:R-:W4:Y:S01]  /*28f0*/  LDCU UR17, c[0x0][0xb20] ;  /* 0x00016400ff1177ac */ /* 0x000f220008000800 */
[----:B--2---:R-:W-:Y:S02]  /*2900*/  UIMAD.WIDE.U32 UR10, UR37, UR12, URZ ;  /* 0x0000000c250a72a5 */ /* 0x004fe4000f8e00ff */
[----:B------:R-:W-:Y:S02]  /*2910*/  UIMAD.WIDE.U32 UR8, UR27, UR15, URZ ;  /* 0x0000000f1b0872a5 */ /* 0x000fe4000f8e00ff */
[----:B---3--:R-:W-:Y:S02]  /*2920*/  UISETP.NE.AND UP2, UPT, UR16, 0x1, UPT ;  /* 0x000000011000788c */ /* 0x008fe4000bf45270 */
[----:B------:R-:W-:Y:S01]  /*2930*/  UISETP.NE.AND UP0, UPT, UR14, 0x1, UPT ;  /* 0x000000010e00788c */ /* 0x000fe2000bf05270 */
[----:B------:R-:W-:-:S02]  /*2940*/  UMOV UR7, UR11 ;  /* 0x0000000b00077c82 */ /* 0x000fc40008000000 */
[----:B------:R-:W-:Y:S01]  /*2950*/  UMOV UR4, UR9 ;  /* 0x0000000900047c82 */ /* 0x000fe20008000000 */
[----:B------:R-:W-:Y:S02]  /*2960*/  USHF.R.U32.HI UR7, URZ, UR13, UR7 ;  /* 0x0000000dff077299 */ /* 0x000fe40008011607 */
[----:B----4-:R-:W-:Y:S02]  /*2970*/  USHF.R.U32.HI UR4, URZ, UR17, UR4 ;  /* 0x00000011ff047299 */ /* 0x010fe40008011604 */
[----:B------:R-:W-:Y:S02]  /*2980*/  USEL UR7, UR37, UR7, !UP2 ;  /* 0x0000000725077287 */ /* 0x000fe4000d000000 */
[----:B------:R-:W-:-:S04]  /*2990*/  USEL UR4, UR27, UR4, !UP0 ;  /* 0x000000041b047287 */ /* 0x000fc8000c000000 */
[----:B------:R-:W-:Y:S02]  /*29a0*/  UIADD3 UR8, UPT, UPT, UR7, -UR4, URZ ;  /* 0x8000000407087290 */ /* 0x000fe4000fffe0ff */
[----:B------:R-:W-:Y:S02]  /*29b0*/  UIADD3 UR4, UPT, UPT, -UR7, UR4, URZ ;  /* 0x0000000407047290 */ /* 0x000fe4000fffe1ff */
[----:B------:R-:W-:Y:S02]  /*29c0*/  UIMAD UR27, UR8, UR14, UR27 ;  /* 0x0000000e081b72a4 */ /* 0x000fe4000f8e021b */
[----:B------:R-:W-:-:S12]  /*29d0*/  UIMAD UR37, UR4, UR16, UR37 ;  /* 0x00000010042572a4 */ /* 0x000fd8000f8e0225 */
.L_x_42:
[----:B------:R-:W-:Y:S01]  /*29e0*/  VIADD R11, R11, 0x1 ;  /* 0x000000010b0b7836 */ /* 0x000fe20000000000 */
[----:B------:R-:W-:Y:S01]  /*29f0*/  R2UR UR4, R76 ;  /* 0x000000004c0472ca */ /* 0x000fe200000e0000 */
[----:B------:R-:W-:Y:S01]  /*2a00*/  UIADD3 UR26, UPT, UPT, UR27, UR63, URZ ;  /* 0x0000003f1b1a7290 */ /* 0x000fe2000fffe0ff */
[----:B------:R-:W-:Y:S02]  /*2a10*/  PLOP3.LUT P1, PT, PT, PT, PT, 0x80, 0x8 ;  /* 0x000000000008781c */ /* 0x000fe40003f2f070 */
[----:B------:R-:W-:-:S04]  /*2a20*/  ISETP.NE.AND P0, PT, R11, 0x2, PT ;  /* 0x000000020b00780c */ /* 0x000fc80003f05270 */
[----:B-1----:R-:W-:Y:S02]  /*2a30*/  SEL R0, RZ, 0x1, P0 ;  /* 0x00000001ff007807 */ /* 0x002fe40000000000 */
[----:B------:R-:W-:Y:S02]  /*2a40*/  SEL R11, R11, RZ, P0 ;  /* 0x000000ff0b0b7207 */ /* 0x000fe40000000000 */
[----:B------:R-:W-:Y:S01]  /*2a50*/  LOP3.LUT R10, R10, R0, RZ, 0x3c, !PT ;  /* 0x000000000a0a7212 */ /* 0x000fe200078e3cff */
[----:B------:R-:W-:Y:S01]  /*2a60*/  UIADD3 UR20, UPT, UPT, UR37, UR4, URZ ;  /* 0x0000000425147290 */ /* 0x000fe2000fffe0ff */
[----:B------:R-:W-:Y:S11]  /*2a70*/  BRA.U UP1, `(.L_x_43) ;  /* 0xfffffff101407547 */ /* 0x000ff6000b83ffff */
[----:B------:R-:W-:Y:S01]  /*2a80*/  UIADD3 UR7, UPT, UPT, UR6, 0x110, URZ ;  /* 0x0000011006077890 */ /* 0x000fe2000fffe0ff */
[----:B------:R-:W-:-:S03]  /*2a90*/  SHF.L.U32 R2, R12, 0x1f, RZ ;  /* 0x0000001f0c027819 */ /* 0x000fc600000006ff */
[----:B------:R-:W-:-:S09]  /*2aa0*/  ULEA UR4, UR5, UR7, 0x3 ;  /* 0x0000000705047291 */ /* 0x000fd2000f8e18ff */
[----:B------:R-:W1:Y:S02]  /*2ab0*/  SYNCS.PHASECHK.TRANS64.TRYWAIT P0, [UR4], R2 ;  /* 0x00000002ff0075a7 */ /* 0x000e640008001104 */
[----:B-1----:R-:W-:Y:S05]  /*2ac0*/  @!P0 BRA `(.L_x_44) ;  /* 0x0000006000c88947 */ /* 0x002fea0003800000 */
.L_x_148:
[----:B------:R-:W-:-:S04]  /*2ad0*/  UIADD3 UR4, UPT, UPT, UR5, 0x1, URZ ;  /* 0x0000000105047890 */ /* 0x000fc8000fffe0ff */
[----:B------:R-:W-:-:S04]  /*2ae0*/  UISETP.NE.AND UP0, UPT, UR4, 0x22, UPT ;  /* 0x000000220400788c */ /* 0x000fc8000bf05270 */
[----:B------:R-:W-:Y:S02]  /*2af0*/  USEL UR6, URZ, 0x1, UP0 ;  /* 0x00000001ff067887 */ /* 0x000fe40008000000 */
[----:B------:R-:W-:-:S04]  /*2b00*/  USEL UR4, UR4, URZ, UP0 ;  /* 0x000000ff04047287 */ /* 0x000fc80008000000 */
[----:B------:R-:W-:Y:S01]  /*2b10*/  ULEA UR5, UR4, UR7, 0x3 ;  /* 0x0000000704057291 */ /* 0x000fe2000f8e18ff */
[----:B-1----:R-:W-:-:S04]  /*2b20*/  LOP3.LUT R2, R12, UR6, RZ, 0x3c, !PT ;  /* 0x000000060c027c12 */ /* 0x002fc8000f8e3cff */
[----:B------:R-:W-:-:S04]  /*2b30*/  SHF.L.U32 R3, R2, 0x1f, RZ ;  /* 0x0000001f02037819 */ /* 0x000fc800000006ff */
[----:B------:R-:W1:Y:S02]  /*2b40*/  SYNCS.PHASECHK.TRANS64.TRYWAIT P0, [UR5], R3 ;  /* 0x00000003ff0075a7 */ /* 0x000e640008001105 */
[----:B-1----:R-:W-:Y:S05]  /*2b50*/  @!P0 BRA `(.L_x_45) ;  /* 0x0000006000bc8947 */ /* 0x002fea0003800000 */
.L_x_150:
[----:B------:R-:W-:-:S04]  /*2b60*/  UIADD3 UR4, UPT, UPT, UR4, 0x1, URZ ;  /* 0x0000000104047890 */ /* 0x000fc8000fffe0ff */
[----:B------:R-:W-:-:S04]  /*2b70*/  UISETP.NE.AND UP0, UPT, UR4, 0x22, UPT ;  /* 0x000000220400788c */ /* 0x000fc8000bf05270 */
[----:B------:R-:W-:Y:S02]  /*2b80*/  USEL UR6, URZ, 0x1, UP0 ;  /* 0x00000001ff067887 */ /* 0x000fe40008000000 */
[----:B------:R-:W-:-:S04]  /*2b90*/  USEL UR4, UR4, URZ, UP0 ;  /* 0x000000ff04047287 */ /* 0x000fc80008000000 */
[----:B------:R-:W-:Y:S01]  /*2ba0*/  ULEA UR5, UR4, UR7, 0x3 ;  /* 0x0000000704057291 */ /* 0x000fe2000f8e18ff */
[----:B------:R-:W-:-:S04]  /*2bb0*/  LOP3.LUT R2, R2, UR6, RZ, 0x3c, !PT ;  /* 0x0000000602027c12 */ /* 0x000fc8000f8e3cff */
[----:B-1----:R-:W-:-:S04]  /*2bc0*/  SHF.L.U32 R3, R2, 0x1f, RZ ;  /* 0x0000001f02037819 */ /* 0x002fc800000006ff */
[----:B------:R-:W1:Y:S02]  /*2bd0*/  SYNCS.PHASECHK.TRANS64.TRYWAIT P0, [UR5], R3 ;  /* 0x00000003ff0075a7 */ /* 0x000e640008001105 */
[----:B-1----:R-:W-:Y:S05]  /*2be0*/  @!P0 BRA `(.L_x_46) ;  /* 0x0000006000b08947 */ /* 0x002fea0003800000 */
.L_x_152:
        /* <DEDUP_REMOVED lines=9> */
.L_x_154:
        /* <DEDUP_REMOVED lines=9> */
.L_x_156:
        /* <DEDUP_REMOVED lines=9> */
.L_x_158:
        /* <DEDUP_REMOVED lines=9> */
.L_x_160:
        /* <DEDUP_REMOVED lines=9> */
.L_x_162:
        /* <DEDUP_REMOVED lines=9> */
.L_x_164:
        /* <DEDUP_REMOVED lines=9> */
.L_x_166:
        /* <DEDUP_REMOVED lines=9> */
.L_x_168:
        /* <DEDUP_REMOVED lines=9> */
.L_x_170:
        /* <DEDUP_REMOVED lines=9> */
.L_x_172:
        /* <DEDUP_REMOVED lines=9> */
.L_x_174:
        /* <DEDUP_REMOVED lines=9> */
.L_x_176:
        /* <DEDUP_REMOVED lines=9> */
.L_x_178:
        /* <DEDUP_REMOVED lines=9> */
.L_x_180:
        /* <DEDUP_REMOVED lines=9> */
.L_x_182:
        /* <DEDUP_REMOVED lines=9> */
.L_x_184:
        /* <DEDUP_REMOVED lines=9> */
.L_x_186:
        /* <DEDUP_REMOVED lines=9> */
.L_x_188:
        /* <DEDUP_REMOVED lines=9> */
.L_x_190:
        /* <DEDUP_REMOVED lines=9> */
.L_x_192:
        /* <DEDUP_REMOVED lines=9> */
.L_x_194:
        /* <DEDUP_REMOVED lines=9> */
.L_x_196:
        /* <DEDUP_REMOVED lines=9> */
.L_x_198:
        /* <DEDUP_REMOVED lines=9> */
.L_x_200:
        /* <DEDUP_REMOVED lines=9> */
.L_x_202:
        /* <DEDUP_REMOVED lines=9> */
.L_x_204:
        /* <DEDUP_REMOVED lines=9> */
.L_x_206:
        /* <DEDUP_REMOVED lines=9> */
.L_x_208:
        /* <DEDUP_REMOVED lines=9> */
.L_x_210:
        /* <DEDUP_REMOVED lines=9> */
.L_x_212:
[----:B------:R-:W-:-:S04]  /*3cd0*/  UIADD3 UR4, UPT, UPT, UR4, 0x1, URZ ;  /* 0x0000000104047890 */ /* 0x000fc8000fffe0ff */
[----:B------:R-:W-:-:S04]  /*3ce0*/  UISETP.NE.AND UP0, UPT, UR4, 0x22, UPT ;  /* 0x000000220400788c */ /* 0x000fc8000bf05270 */
[----:B------:R-:W-:Y:S02]  /*3cf0*/  USEL UR5, URZ, 0x1, UP0 ;  /* 0x00000001ff057887 */ /* 0x000fe40008000000 */
[----:B------:R-:W-:-:S04]  /*3d00*/  USEL UR4, UR4, URZ, UP0 ;  /* 0x000000ff04047287 */ /* 0x000fc80008000000 */
[----:B------:R-:W-:Y:S01]  /*3d10*/  ULEA UR4, UR4, UR7, 0x3 ;  /* 0x0000000704047291 */ /* 0x000fe2000f8e18ff */
[----:B------:R-:W-:-:S04]  /*3d20*/  LOP3.LUT R2, R2, UR5, RZ, 0x3c, !PT ;  /* 0x0000000502027c12 */ /* 0x000fc8000f8e3cff */
[----:B------:R-:W-:Y:S01]  /*3d30*/  SHF.L.U32 R2, R2, 0x1f, RZ ;  /* 0x0000001f02027819 */ /* 0x000fe200000006ff */
[----:B-1----:R-:W-:-:S07]  /*3d40*/  IMAD.U32 R0, RZ, RZ, UR4 ;  /* 0x00000004ff007e24 */ /* 0x002fce000f8e00ff */
.L_x_77:
[----:B-1----:R1:W2:Y:S02]  /*3d50*/  SYNCS.PHASECHK.TRANS64.TRYWAIT P0, [R0+URZ], R2 ;  /* 0x00000002000075a7 */ /* 0x0022a400080011ff */
[----:B--2---:R-:W-:Y:S05]  /*3d60*/  @!P0 NANOSLEEP.SYNCS 0x989680 ;  /* 0x009896800000895d */ /* 0x004fea0003900000 */
[----:B------:R-:W2:Y:S02]  /*3d70*/  @!P0 SYNCS.PHASECHK.TRANS64 P0, [R0+URZ], R2 ;  /* 0x00000002000085a7 */ /* 0x000ea400080010ff */
[----:B--2---:R-:W-:Y:S05]  /*3d80*/  @P0 EXIT ;  /* 0x000000000000094d */ /* 0x004fea0003800000 */
[----:B------:R-:W-:Y:S05]  /*3d90*/  BRA `(.L_x_77) ;  /* 0xfffffffc00ec7947 */ /* 0x000fea000383ffff */
.L_x_23:
[----:B------:R-:W-:-:S04]  /*3da0*/  UISETP.NE.AND UP0, UPT, UR45, URZ, UPT ;  /* 0x000000ff2d00728c */ /* 0x000fc8000bf05270 */
[----:B------:R-:W-:-:S09]  /*3db0*/  UISETP.NE.OR UP0, UPT, UR18, 0x1, UP0 ;  /* 0x000000011200788c */ /* 0x000fd20008705670 */
[----:B------:R-:W-:Y:S05]  /*3dc0*/  BRA.U UP0, `(.L_x_78) ;  /* 0x0000000500487547 */ /* 0x000fea000b800000 */
[----:B------:R-:W-:Y:S01]  /*3dd0*/  ISETP.GE.U32.AND P2, PT, R0, 0x2, PT ;  /* 0x000000020000780c */ /* 0x000fe20003f46070 */
[----:B------:R-:W-:Y:S01]  /*3de0*/  IMAD.MOV.U32 R12, RZ, RZ, 0x1 ;  /* 0x00000001ff0c7424 */ /* 0x000fe200078e00ff */
[----:B------:R-:W-:Y:S02]  /*3df0*/  CS2R R10, SRZ ;  /* 0x00000000000a7805 */ /* 0x000fe4000001ff00 */
[----:B------:R-:W-:Y:S01]  /*3e00*/  CS2R R8, SRZ ;  /* 0x0000000000087805 */ /* 0x000fe2000001ff00 */
[----:B------:R-:W-:Y:S01]  /*3e10*/  UMOV UR6, 0x400 ;  /* 0x0000040000067882 */ /* 0x000fe20000000000 */
[----:B------:R-:W-:Y:S01]  /*3e20*/  UMOV UR5, URZ ;  /* 0x000000ff00057c82 */ /* 0x000fe20008000000 */
[----:B------:R-:W-:-:S12]  /*3e30*/  ULEA UR6, UR45, UR6, 0x18 ;  /* 0x000000062d067291 */ /* 0x000fd8000f8ec0ff */
.L_x_82:
[----:B------:R-:W-:Y:S02]  /*3e40*/  LEA R2, R8, UR6, 0x3 ;  /* 0x0000000608027c11 */ /* 0x000fe4000f8e18ff */
[----:B------:R-:W-:-:S03]  /*3e50*/  SHF.L.U32 R4, R9, 0x1f, RZ ;  /* 0x0000001f09047819 */ /* 0x000fc600000006ff */
[----:B------:R-:W-:Y:S01]  /*3e60*/  VIADD R5, R2, 0x2c0 ;  /* 0x000002c002057836 */ /* 0x000fe20000000000 */
[----:B------:R-:W2:Y:S02]  /*3e70*/  SYNCS.PHASECHK.TRANS64.TRYWAIT P0, [R2+URZ+0x2b0], R4 ;  /* 0x0002b004020075a7 */ /* 0x000ea400080011ff */
[----:B--2---:R-:W-:Y:S05]  /*3e80*/  @!P0 BRA `(.L_x_79) ;  /* 0x0000005800f08947 */ /* 0x004fea0003800000 */
.L_x_213:
[----:B------:R-:W-:Y:S01]  /*3e90*/  ULEA UR4, UR5, UR6, 0x3 ;  /* 0x0000000605047291 */ /* 0x000fe2000f8e18ff */
[----:B--2---:R-:W-:Y:S01]  /*3ea0*/  PRMT R2, RZ, 0x654, R5 ;  /* 0x00000654ff027816 */ /* 0x004fe20000000005 */
[----:B------:R-:W-:Y:S01]  /*3eb0*/  @!P2 IMAD.MOV.U32 R4, RZ, RZ, 0x10 ;  /* 0x00000010ff04a424 */ /* 0x000fe200078e00ff */
[----:B------:R-:W-:Y:S01]  /*3ec0*/  SHF.L.U32 R5, R12, 0x1f, RZ ;  /* 0x0000001f0c057819 */ /* 0x000fe200000006ff */
[----:B------:R-:W-:Y:S01]  /*3ed0*/  UIADD3 UR7, UPT, UPT, UR4, 0x250, URZ ;  /* 0x0000025004077890 */ /* 0x000fe2000fffe0ff */
[----:B------:R2:W-:Y:S05]  /*3ee0*/  SYNCS.ARRIVE.TRANS64.RED.A1T0 RZ, [R2+URZ], RZ ;  /* 0x000000ff02ff79a7 */ /* 0x0005ea00081004ff */
[----:B------:R-:W-:Y:S01]  /*3ef0*/  IMAD.U32 R6, RZ, RZ, UR7 ;  /* 0x00000007ff067e24 */ /* 0x000fe2000f8e00ff */
[----:B------:R-:W3:Y:S04]  /*3f00*/  SYNCS.PHASECHK.TRANS64.TRYWAIT P0, [UR4+0x260], R5 ;  /* 0x00026005ff0075a7 */ /* 0x000ee80008001104 */
[----:B------:R-:W-:Y:S01]  /*3f10*/  PRMT R6, R0, 0x654, R6 ;  /* 0x0000065400067816 */ /* 0x000fe20000000006 */
[----:B--23--:R-:W-:Y:S06]  /*3f20*/  @!P0 BRA `(.L_x_80) ;  /* 0x0000005800dc8947 */ /* 0x00cfec0003800000 */
.L_x_215:
[----:B------:R-:W-:Y:S01]  /*3f30*/  ULEA UR8, UR5, UR6, 0x4 ;  /* 0x0000000605087291 */ /* 0x000fe2000f8e20ff */
[----:B------:R-:W-:Y:S01]  /*3f40*/  SEL R3, R6, R3, !P2 ;  /* 0x0000000306037207 */ /* 0x000fe20005000000 */
[----:B------:R-:W-:Y:S01]  /*3f50*/  UIADD3 UR9, UPT, UPT, UR4, 0x250, URZ ;  /* 0x0000025004097890 */ /* 0x000fe2000fffe0ff */
[----:B--2---:R-:W-:Y:S01]  /*3f60*/  LEA R2, R11, UR6, 0x3 ;  /* 0x000000060b027c11 */ /* 0x004fe2000f8e18ff */
[----:B------:R-:W-:Y:S01]  /*3f70*/  UIADD3 UR8, UPT, UPT, UR8, 0x2e0, URZ ;  /* 0x000002e008087890 */ /* 0x000fe2000fffe0ff */
[----:B------:R2:W-:Y:S01]  /*3f80*/  @!P2 SYNCS.ARRIVE.TRANS64.RED RZ, [R3+URZ], R4 ;  /* 0x0000000403ffa9a7 */ /* 0x0005e200080004ff */
[----:B------:R-:W-:Y:S01]  /*3f90*/  UIADD3 UR4, UPT, UPT, UR5, 0x1, URZ ;  /* 0x0000000105047890 */ /* 0x000fe2000fffe0ff */
[----:B------:R-:W-:-:S03]  /*3fa0*/  VIADD R8, R8, 0x1 ;  /* 0x0000000108087836 */ /* 0x000fc60000000000 */
[----:B------:R-:W-:Y:S02]  /*3fb0*/  UISETP.NE.AND UP0, UPT, UR4, 0x2, UPT ;  /* 0x000000020400788c */ /* 0x000fe4000bf05270 */
[----:B------:R-:W-:Y:S01]  /*3fc0*/  ISETP.NE.AND P0, PT, R8, 0x2, PT ;  /* 0x000000020800780c */ /* 0x000fe20003f05270 */
[----:B------:R-:W-:Y:S06]  /*3fd0*/  UGETNEXTWORKID.BROADCAST [UR8], [UR9] ;  /* 0x00000000080073ca */ /* 0x000fec0008000100 */
[----:B------:R-:W-:Y:S02]  /*3fe0*/  USEL UR7, URZ, 0x1, UP0 ;  /* 0x00000001ff077887 */ /* 0x000fe40008000000 */
[----:B------:R-:W-:-:S04]  /*3ff0*/  USEL UR5, UR4, URZ, UP0 ;  /* 0x000000ff04057287 */ /* 0x000fc80008000000 */
[----:B------:R-:W-:Y:S02]  /*4000*/  LOP3.LUT R12, R12, UR7, RZ, 0x3c, !PT ;  /* 0x000000070c0c7c12 */ /* 0x000fe4000f8e3cff */
[----:B--2---:R-:W-:-:S04]  /*4010*/  SHF.L.U32 R4, R10, 0x1f, RZ ;  /* 0x0000001f0a047819 */ /* 0x004fc800000006ff */
[----:B------:R-:W2:Y:S02]  /*4020*/  SYNCS.PHASECHK.TRANS64.TRYWAIT P1, [R2+URZ+0x250], R4 ;  /* 0x00025004020075a7 */ /* 0x000ea400080211ff */
[----:B--2---:R-:W-:Y:S05]  /*4030*/  @!P1 BRA `(.L_x_81) ;  /* 0x0000005800b09947 */ /* 0x004fea0003800000 */
.L_x_216:
[C---:B--2---:R-:W-:Y:S01]  /*4040*/  LEA R4, R11.reuse, UR6, 0x4 ;  /* 0x000000060b047c11 */ /* 0x044fe2000f8e20ff */
[----:B------:R-:W-:Y:S01]  /*4050*/  VIADD R2, R2, 0x260 ;  /* 0x0000026002027836 */ /* 0x000fe20000000000 */
[----:B------:R-:W-:Y:S01]  /*4060*/  SEL R8, R8, RZ, P0 ;  /* 0x000000ff08087207 */ /* 0x000fe20000000000 */
[----:B------:R-:W-:-:S03]  /*4070*/  VIADD R11, R11, 0x1 ;  /* 0x000000010b0b7836 */ /* 0x000fc60000000000 */
[----:B------:R-:W2:Y:S01]  /*4080*/  LDS.128 R4, [R4+0x2e0] ;  /* 0x0002e00004047984 */ /* 0x000ea20000000c00 */
[----:B------:R-:W-:Y:S02]  /*4090*/  PRMT R2, RZ, 0x654, R2 ;  /* 0x00000654ff027816 */ /* 0x000fe40000000002 */
[C---:B------:R-:W-:Y:S01]  /*40a0*/  ISETP.NE.AND P1, PT, R11.reuse, 0x2, PT ;  /* 0x000000020b00780c */ /* 0x040fe20003f25270 */
[----:B------:R-:W-:Y:S01]  /*40b0*/  @!PT LDS RZ, [RZ] ;  /* 0x00000000fffff984 */ /* 0x000fe20000000800 */
[----:B------:R-:W-:Y:S01]  /*40c0*/  @!PT LDS RZ, [RZ] ;  /* 0x00000000fffff984 */ /* 0x000fe20000000800 */
[----:B------:R-:W-:Y:S01]  /*40d0*/  @!PT LDS RZ, [RZ] ;  /* 0x00000000fffff984 */ /* 0x000fe20000000800 */
[----:B------:R-:W-:Y:S01]  /*40e0*/  @!PT LDS RZ, [RZ] ;  /* 0x00000000fffff984 */ /* 0x000fe20000000800 */
[----:B------:R3:W-:Y:S06]  /*40f0*/  MEMBAR.ALL.CTA ;  /* 0x0000000000007992 */ /* 0x0007ec0000008000 */
[----:B---3--:R-:W3:Y:S01]  /*4100*/  FENCE.VIEW.ASYNC.S ;  /* 0x00000000000073c6 */ /* 0x008ee20000000000 */
[----:B------:R-:W-:Y:S01]  /*4110*/  SEL R11, R11, RZ, P1 ;  /* 0x000000ff0b0b7207 */ /* 0x000fe20000800000 */
[----:B---3--:R3:W-:Y:S01]  /*4120*/  SYNCS.ARRIVE.TRANS64.RED.A1T0 RZ, [R2+URZ], RZ ;  /* 0x000000ff02ff79a7 */ /* 0x0087e200081004ff */
[----:B--2---:R-:W-:-:S02]  /*4130*/  LOP3.LUT P3, RZ, R6, 0x1, RZ, 0xc0, !PT ;  /* 0x0000000106ff7812 */ /* 0x004fc4000786c0ff */
[----:B------:R-:W-:-:S04]  /*4140*/  SEL R4, RZ, 0x1, P1 ;  /* 0x00000001ff047807 */ /* 0x000fc80000800000 */
[----:B------:R-:W-:Y:S02]  /*4150*/  LOP3.LUT R10, R10, R4, RZ, 0x3c, !PT ;  /* 0x000000040a0a7212 */ /* 0x000fe400078e3cff */
[----:B---3--:R-:W-:-:S04]  /*4160*/  SEL R2, RZ, 0x1, P0 ;  /* 0x00000001ff027807 */ /* 0x008fc80000000000 */
[----:B------:R-:W-:Y:S01]  /*4170*/  LOP3.LUT R9, R9, R2, RZ, 0x3c, !PT ;  /* 0x0000000209097212 */ /* 0x000fe200078e3cff */
[----:B------:R-:W-:Y:S06]  /*4180*/  @P3 BRA `(.L_x_82) ;  /* 0xfffffffc002c3947 */ /* 0x000fec000383ffff */
[----:B------:R-:W-:Y:S01]  /*4190*/  ULEA UR4, UR5, UR6, 0x3 ;  /* 0x0000000605047291 */ /* 0x000fe2000f8e18ff */
[----:B------:R-:W-:-:S08]  /*41a0*/  SHF.L.U32 R2, R12, 0x1f, RZ ;  /* 0x0000001f0c027819 */ /* 0x000fd000000006ff */
[----:B------:R-:W2:Y:S02]  /*41b0*/  SYNCS.PHASECHK.TRANS64 P0, [UR4+0x260], R2 ;  /* 0x00026002ff0075a7 */ /* 0x000ea40008001004 */
[----:B--2---:R-:W-:Y:S05]  /*41c0*/  @P0 BRA `(.L_x_83) ;  /* 0x0000000000080947 */ /* 0x004fea0003800000 */
[----:B------:R-:W2:Y:S02]  /*41d0*/  SYNCS.PHASECHK.TRANS64.TRYWAIT P0, [UR4+0x260], R2 ;  /* 0x00026002ff0075a7 */ /* 0x000ea40008001104 */
[----:B--2---:R-:W-:Y:S05]  /*41e0*/  @!P0 BRA `(.L_x_84) ;  /* 0x0000005800588947 */ /* 0x004fea0003800000 */
.L_x_83:
[----:B------:R-:W-:-:S04]  /*41f0*/  UIADD3 UR7, UPT, UPT, UR5, 0x1, URZ ;  /* 0x0000000105077890 */ /* 0x000fc8000fffe0ff */
[----:B------:R-:W-:-:S04]  /*4200*/  UISETP.NE.AND UP0, UPT, UR7, 0x2, UPT ;  /* 0x000000020700788c */ /* 0x000fc8000bf05270 */
[----:B------:R-:W-:Y:S02]  /*4210*/  USEL UR8, URZ, 0x1, UP0 ;  /* 0x00000001ff087887 */ /* 0x000fe40008000000 */
[----:B------:R-:W-:-:S04]  /*4220*/  USEL UR7, UR7, URZ, UP0 ;  /* 0x000000ff07077287 */ /* 0x000fc80008000000 */
[----:B------:R-:W-:Y:S01]  /*4230*/  ULEA UR7, UR7, UR6, 0x3 ;  /* 0x0000000607077291 */ /* 0x000fe2000f8e18ff */
[----:B--2---:R-:W-:-:S04]  /*4240*/  LOP3.LUT R2, R12, UR8, RZ, 0x3c, !PT ;  /* 0x000000080c027c12 */ /* 0x004fc8000f8e3cff */
[----:B------:R-:W-:-:S04]  /*4250*/  SHF.L.U32 R0, R2, 0x1f, RZ ;  /* 0x0000001f02007819 */ /* 0x000fc800000006ff */
[----:B------:R-:W2:Y:S02]  /*4260*/  SYNCS.PHASECHK.TRANS64 P0, [UR7+0x260], R0 ;  /* 0x00026000ff0075a7 */ /* 0x000ea40008001007 */
[----:B-12---:R-:W-:Y:S05]  /*4270*/  @P0 EXIT ;  /* 0x000000000000094d */ /* 0x006fea0003800000 */
[----:B------:R-:W-:Y:S02]  /*4280*/  SHF.L.U32 R2, R2, 0x1f, RZ ;  /* 0x0000001f02027819 */ /* 0x000fe400000006ff */
[----:B------:R-:W-:-:S07]  /*4290*/  MOV R0, UR7 ;  /* 0x0000000700007c02 */ /* 0x000fce0008000f00 */
.L_x_85:
[----:B-1----:R1:W2:Y:S02]  /*42a0*/  SYNCS.PHASECHK.TRANS64.TRYWAIT P0, [R0+URZ+0x260], R2 ;  /* 0x00026002000075a7 */ /* 0x0022a400080011ff */
[----:B--2---:R-:W-:Y:S05]  /*42b0*/  @!P0 NANOSLEEP.SYNCS 0x989680 ;  /* 0x009896800000895d */ /* 0x004fea0003900000 */
[----:B------:R-:W2:Y:S02]  /*42c0*/  @!P0 SYNCS.PHASECHK.TRANS64 P0, [R0+URZ+0x260], R2 ;  /* 0x00026002000085a7 */ /* 0x000ea400080010ff */
[----:B--2---:R-:W-:Y:S05]  /*42d0*/  @P0 EXIT ;  /* 0x000000000000094d */ /* 0x004fea0003800000 */
[----:B------:R-:W-:Y:S05]  /*42e0*/  BRA `(.L_x_85) ;  /* 0xfffffffc00ec7947 */ /* 0x000fea000383ffff */
.L_x_78:
[----:B------:R-:W-:Y:S05]  /*42f0*/  BRA.U UP5, `(.L_x_86) ;  /* 0x0000000d05807547 */ /* 0x000fea000b800000 */
[----:B------:R-:W-:Y:S01]  /*4300*/  UMOV UR4, 0x40 ;  /* 0x0000004000047882 */ /* 0x000fe20000000000 */
[----:B------:R-:W-:Y:S01]  /*4310*/  NOP ;  /* 0x0000000000007918 */ /* 0x000fe20000000000 */
[----:B------:R-:W-:Y:S01]  /*4320*/  ULEA UR5, UR45, UR4, 0x18 ;  /* 0x000000042d057291 */ /* 0x000fe2000f8ec0ff */
[----:B------:R-:W-:Y:S02]  /*4330*/  UMOV UR6, 0x400 ;  /* 0x0000040000067882 */ /* 0x000fe40000000000 */
[----:B------:R-:W-:-:S06]  /*4340*/  ULEA UR6, UR45, UR6, 0x18 ;  /* 0x000000062d067291 */ /* 0x000fcc000f8ec0ff */
[----:B------:R-:W2:Y:S02]  /*4350*/  LDS.U8 R0, [UR5+0x1c] ;  /* 0x00001c05ff007984 */ /* 0x000ea40008000000 */
[----:B--2---:R-:W-:-:S13]  /*4360*/  ISETP.NE.AND P0, PT, R0, RZ, PT ;  /* 0x000000ff0000720c */ /* 0x004fda0003f05270 */
[----:B------:R-:W-:Y:S05]  /*4370*/  @P0 BRA `(.L_x_87) ;  /* 0x0000000000580947 */ /* 0x000fea0003800000 */
[----:B------:R-:W-:-:S13]  /*4380*/  ELECT P0, URZ, PT ;  /* 0x0000000000ff782f */ /* 0x000fda0003800000 */
[----:B------:R-:W-:Y:S05]  /*4390*/  @!P0 BRA `(.L_x_88) ;  /* 0x0000000000608947 */ /* 0x000fea0003800000 */
[----:B------:R-:W-:Y:S01]  /*43a0*/  UMOV UR4, 0x10 ;  /* 0x0000001000047882 */ /* 0x000fe20000000000 */
[----:B------:R-:W-:Y:S01]  /*43b0*/  HFMA2 R0, -RZ, RZ, 0, 5.9604644775390625e-08 ;  /* 0x00000001ff007431 */ /* 0x000fe200000001ff */
[----:B------:R-:W-:-:S03]  /*43c0*/  MOV R3, 0xffff ;  /* 0x0000ffff00037802 */ /* 0x000fc60000000f00 */
[----:B------:R-:W-:Y:S04]  /*43d0*/  DEPBAR.LE SB2, 0x36 ;  /* 0x0000ad800000791a */ /* 0x000fe80000000000 */
[----:B------:R-:W2:Y:S02]  /*43e0*/  UTCATOMSWS.FIND_AND_SET.ALIGN UP0, UR4, UR4 ;  /* 0x00000004000475e3 */ /* 0x000ea40008000800 */
[----:B--2---:R-:W-:Y:S01]  /*43f0*/  MOV R4, UR4 ;  /* 0x0000000400047c02 */ /* 0x004fe20008000f00 */
[----:B------:R-:W-:Y:S06]  /*4400*/  BRA.U UP0, `(.L_x_89) ;  /* 0x0000000100187547 */ /* 0x000fec000b800000 */
.L_x_90:
[----:B------:R-:W-:Y:S05]  /*4410*/  NANOSLEEP 0x64 ;  /* 0x000000640000795d */ /* 0x000fea0003800000 */
[----:B------:R-:W-:-:S05]  /*4420*/  UMOV UR4, 0x10 ;  /* 0x0000001000047882 */ /* 0x000fca0000000000 */
[----:B------:R-:W-:Y:S04]  /*4430*/  DEPBAR.LE SB2, 0x36 ;  /* 0x0000ad800000791a */ /* 0x000fe80000000000 */
[----:B------:R-:W2:Y:S02]  /*4440*/  UTCATOMSWS.FIND_AND_SET.ALIGN UP0, UR4, UR4 ;  /* 0x00000004000475e3 */ /* 0x000ea40008000800 */
[----:B--2---:R-:W-:Y:S01]  /*4450*/  MOV R4, UR4 ;  /* 0x0000000400047c02 */ /* 0x004fe20008000f00 */
[----:B------:R-:W-:Y:S05]  /*4460*/  BRA.U !UP0, `(.L_x_90) ;  /* 0xfffffffd08e87547 */ /* 0x000fea000b83ffff */
.L_x_89:
[-C--:B------:R-:W-:Y:S02]  /*4470*/  SHF.L.U32 R3, R3, R4.reuse, RZ ;  /* 0x0000000403037219 */ /* 0x080fe400000006ff */
[----:B------:R-:W-:Y:S01]  /*4480*/  SHF.L.U32 R0, R0, R4, RZ ;  /* 0x0000000400007219 */ /* 0x000fe200000006ff */
[----:B------:R-:W-:Y:S02]  /*4490*/  IMAD.SHL.U32 R4, R4, 0x20, RZ ;  /* 0x0000002004047824 */ /* 0x000fe400078e00ff */
[----:B------:R2:W-:Y:S04]  /*44a0*/  ATOMS.OR RZ, [UR5+0x14], R3 ;  /* 0x00001403ffff798c */ /* 0x0005e8000b000005 */
[----:B------:R2:W-:Y:S04]  /*44b0*/  ATOMS.OR RZ, [UR5+0x18], R0 ;  /* 0x00001800ffff798c */ /* 0x0005e8000b000005 */
[----:B------:R2:W-:Y:S01]  /*44c0*/  STS [UR6+0x300], R4 ;  /* 0x00030004ff007988 */ /* 0x0005e20008000806 */
[----:B------:R-:W-:Y:S05]  /*44d0*/  BRA `(.L_x_88) ;  /* 0x0000000000107947 */ /* 0x000fea0003800000 */
.L_x_87:
[----:B------:R-:W-:Y:S02]  /*44e0*/  MOV R0, 0xffffffff ;  /* 0xffffffff00007802 */ /* 0x000fe40000000f00 */
[----:B------:R-:W-:-:S03]  /*44f0*/  MOV R4, 0x4520 ;  /* 0x0000452000047802 */ /* 0x000fc60000000f00 */
[----:B------:R2:W-:Y:S04]  /*4500*/  STS [UR6+0x300], R0 ;  /* 0x00030000ff007988 */ /* 0x0005e80008000806 */
[----:B-12--5:R-:W-:Y:S05]  /*4510*/  CALL.REL.NOINC `($__internal_1_$__cuda_sm10x_tcgen05_guardrail_trap_phase_invalid_during_alloc) ;  /* 0x0000005c00187944 */ /* 0x026fea0003c00000 */
.L_x_88:
[----:B------:R-:W-:Y:S05]  /*4520*/  WARPSYNC.ALL ;  /* 0x0000000000007948 */ /* 0x000fea0003800000 */
[----:B------:R-:W3:Y:S01]  /*4530*/  S2UR UR4, SR_CgaCtaId ;  /* 0x00000000000479c3 */ /* 0x000ee20000008800 */
[----:B------:R-:W-:Y:S01]  /*4540*/  UMOV UR13, 0x400 ;  /* 0x00000400000d7882 */ /* 0x000fe20000000000 */
[----:B------:R-:W-:-:S06]  /*4550*/  NOP ;  /* 0x0000000000007918 */ /* 0x000fcc0000000000 */
[----:B------:R-:W-:Y:S06]  /*4560*/  BAR.ARV 0x6, 0xa0 ;  /* 0x0182800000007b1d */ /* 0x000fec0000002000 */
[----:B------:R-:W4:Y:S01]  /*4570*/  LDCU UR5, c[0x0][0x38c] ;  /* 0x00007180ff0577ac */ /* 0x000f220008000800 */
[----:B------:R-:W-:Y:S01]  /*4580*/  LOP3.LUT R2, R2, 0xffff, RZ, 0xc0, !PT ;  /* 0x0000ffff02027812 */ /* 0x000fe200078ec0ff */
[----:B------:R-:W-:Y:S01]  /*4590*/  IMAD.MOV.U32 R11, RZ, RZ, 0x1 ;  /* 0x00000001ff0b7424 */ /* 0x000fe200078e00ff */
[----:B------:R-:W-:Y:S01]  /*45a0*/  CS2R R8, SRZ ;  /* 0x0000000000087805 */ /* 0x000fe2000001ff00 */
[----:B------:R-:W1:Y:S01]  /*45b0*/  LDCU UR8, c[0x0][0x38c] ;  /* 0x00007180ff0877ac */ /* 0x000e620008000800 */
[----:B------:R-:W-:Y:S01]  /*45c0*/  R2UR UR15, R2 ;  /* 0x00000000020f72ca */ /* 0x000fe200000e0000 */
[----:B------:R-:W-:Y:S01]  /*45d0*/  IMAD.MOV.U32 R10, RZ, RZ, RZ ;  /* 0x000000ffff0a7224 */ /* 0x000fe200078e00ff */
[----:B------:R-:W-:Y:S01]  /*45e0*/  UMOV UR18, URZ ;  /* 0x000000ff00127c82 */ /* 0x000fe20008000000 */
[----:B------:R-:W-:Y:S01]  /*45f0*/  UMOV UR10, URZ ;  /* 0x000000ff000a7c82 */ /* 0x000fe20008000000 */
[----:B---3--:R-:W-:Y:S01]  /*4600*/  ULEA UR13, UR4, UR13, 0x18 ;  /* 0x0000000d040d7291 */ /* 0x008fe2000f8ec0ff */
[----:B------:R-:W-:Y:S01]  /*4610*/  UMOV UR20, 0x0 ;  /* 0x0000000000147882 */ /* 0x000fe20000000000 */
[----:B------:R-:W-:-:S02]  /*4620*/  UMOV UR21, 0x42004a0 ;  /* 0x042004a000157882 */ /* 0x000fc40000000000 */
[----:B------:R-:W-:Y:S02]  /*4630*/  UIADD3 UR6, UPT, UPT, UR13, 0x4600, URZ ;  /* 0x000046000d067890 */ /* 0x000fe4000fffe0ff */
[----:B------:R-:W-:Y:S02]  /*4640*/  UIADD3 UR7, UPT, UPT, UR13, 0x15600, URZ ;  /* 0x000156000d077890 */ /* 0x000fe4000fffe0ff */
[----:B----4-:R-:W-:Y:S01]  /*4650*/  UIADD3 UR5, UPT, UPT, UR5, 0x1f, URZ ;  /* 0x0000001f05057890 */ /* 0x010fe2000fffe0ff */
[----:B--2---:R-:W2:Y:S01]  /*4660*/  LDS R0, [UR13+0x300] ;  /* 0x0003000dff007984 */ /* 0x004ea20008000800 */
[----:B------:R-:W-:Y:S02]  /*4670*/  USHF.R.U32.HI UR6, URZ, 0x4, UR6 ;  /* 0x00000004ff067899 */ /* 0x000fe40008011606 */
[----:B------:R-:W-:Y:S02]  /*4680*/  USHF.R.S32.HI UR4, URZ, 0x1f, UR5 ;  /* 0x0000001fff047899 */ /* 0x000fe40008011405 */
[----:B------:R-:W-:-:S02]  /*4690*/  ULOP3.LUT UR6, UR6, 0x3fff, URZ, 0xc0, !UPT ;  /* 0x00003fff06067892 */ /* 0x000fc4000f8ec0ff */
[----:B------:R-:W-:Y:S02]  /*46a0*/  ULEA.HI UR4, UR4, UR5, URZ, 0x5 ;  /* 0x0000000504047291 */ /* 0x000fe4000f8f28ff */
[----:B------:R-:W-:Y:S02]  /*46b0*/  USHF.R.U32.HI UR5, URZ, 0x4, UR7 ;  /* 0x00000004ff057899 */ /* 0x000fe40008011607 */
[----:B------:R-:W-:Y:S02]  /*46c0*/  USHF.R.S32.HI UR22, URZ, 0x5, UR4 ;  /* 0x00000005ff167899 */ /* 0x000fe40008011404 */
[----:B------:R-:W-:Y:S02]  /*46d0*/  ULOP3.LUT UR5, UR5, 0x3fff, URZ, 0xc0, !UPT ;  /* 0x00003fff05057892 */ /* 0x000fe4000f8ec0ff */
[----:B------:R-:W-:Y:S02]  /*46e0*/  UISETP.LT.AND UP0, UPT, UR22, 0x1, UPT ;  /* 0x000000011600788c */ /* 0x000fe4000bf01270 */
[----:B------:R-:W-:-:S02]  /*46f0*/  ULOP3.LUT UR16, UR6, 0x10000, URZ, 0xfc, !UPT ;  /* 0x0001000006107892 */ /* 0x000fc4000f8efcff */
[----:B------:R-:W-:Y:S02]  /*4700*/  USEL UR23, UR22, 0x1, !UP0 ;  /* 0x0000000116177887 */ /* 0x000fe4000c000000 */
[----:B------:R-:W-:Y:S02]  /*4710*/  ULOP3.LUT UR17, UR5, 0x10000, URZ, 0xfc, !UPT ;  /* 0x0001000005117892 */ /* 0x000fe4000f8efcff */
[----:B------:R-:W-:Y:S02]  /*4720*/  UIADD3 UR23, UPT, UPT, -UR23, URZ, URZ ;  /* 0x000000ff17177290 */ /* 0x000fe4000fffe1ff */
[----:B-1----:R-:W-:Y:S01]  /*4730*/  UISETP.GE.AND UP4, UPT, UR8, 0x1, UPT ;  /* 0x000000010800788c */ /* 0x002fe2000bf86270 */
[----:B--2---:R-:W-:-:S15]  /*4740*/  R2UR UR24, R0 ;  /* 0x00000000001872ca */ /* 0x004fde00000e0000 */
.L_x_97:
[----:B------:R-:W-:Y:S02]  /*4750*/  LEA R0, R10, UR13, 0x3 ;  /* 0x0000000d0a007c11 */ /* 0x000fe4000f8e18ff */
[----:B------:R-:W-:Y:S02]  /*4760*/  SHF.L.U32 R2, R9, 0x1f, RZ ;  /* 0x0000001f09027819 */ /* 0x000fe400000006ff */
[----:B------:R-:W-:Y:S01]  /*4770*/  PLOP3.LUT P0, PT, PT, PT, UP4, 0x80, 0x8 ;  /* 0x000000000008781c */ /* 0x000fe20003f0f048 */
[----:B------:R-:W-:Y:S01]  /*4780*/  VIADD R3, R0, 0x260 ;  /* 0x0000026000037836 */ /* 0x000fe20000000000 */
[----:B-1----:R-:W1:Y:S02]  /*4790*/  SYNCS.PHASECHK.TRANS64.TRYWAIT P1, [R0+URZ+0x250], R2 ;  /* 0x00025002000075a7 */ /* 0x002e6400080211ff */
[----:B-1-3--:R-:W-:Y:S09]  /*47a0*/  @!P1 BRA `(.L_x_91) ;  /* 0x0000005400009947 */ /* 0x00aff20003800000 */
.L_x_218:
[----:B------:R-:W-:Y:S01]  /*47b0*/  LEA R4, R10, UR13, 0x4 ;  /* 0x0000000d0a047c11 */ /* 0x000fe2000f8e20ff */
[----:B------:R-:W-:Y:S01]  /*47c0*/  @UP4 ULEA UR4, UR10, UR13, 0x3 ;  /* 0x0000000d0a044291 */ /* 0x000fe2000f8e18ff */
[----:B------:R-:W-:Y:S01]  /*47d0*/  PLOP3.LUT P2, PT, PT, PT, PT, 0x80, 0x8 ;  /* 0x000000000008781c */ /* 0x000fe20003f4f070 */
[----:B------:R-:W-:Y:S01]  /*47e0*/  ULEA UR19, UR18, UR13, 0x3 ;  /* 0x0000000d12137291 */ /* 0x000fe2000f8e18ff */
[----:B------:R-:W-:Y:S02]  /*47f0*/  PRMT R3, RZ, 0x654, R3 ;  /* 0x00000654ff037816 */ /* 0x000fe40000000003 */
[----:B------:R-:W2:Y:S01]  /*4800*/  LDS.128 R4, [R4+0x2e0] ;  /* 0x0002e00004047984 */ /* 0x000ea20000000c00 */
[----:B-1----:R-:W-:Y:S02]  /*4810*/  @P0 SHF.L.U32 R2, R8, 0x1f, RZ ;  /* 0x0000001f08020819 */ /* 0x002fe400000006ff */
[----:B------:R-:W-:Y:S01]  /*4820*/  SHF.L.U32 R0, R11, 0x1f, RZ ;  /* 0x0000001f0b007819 */ /* 0x000fe200000006ff */
[----:B------:R-:W-:Y:S01]  /*4830*/  @!PT LDS RZ, [RZ] ;  /* 0x00000000fffff984 */ /* 0x000fe20000000800 */
[----:B------:R-:W-:Y:S01]  /*4840*/  @!PT LDS RZ, [RZ] ;  /* 0x00000000fffff984 */ /* 0x000fe20000000800 */
[----:B------:R-:W-:Y:S01]  /*4850*/  @!PT LDS RZ, [RZ] ;  /* 0x00000000fffff984 */ /* 0x000fe20000000800 */
[----:B------:R-:W-:Y:S01]  /*4860*/  @!PT LDS RZ, [RZ] ;  /* 0x00000000fffff984 */ /* 0x000fe20000000800 */
[----:B------:R1:W-:Y:S06]  /*4870*/  MEMBAR.ALL.CTA ;  /* 0x0000000000007992 */ /* 0x0003ec0000008000 */
[----:B-1----:R-:W1:Y:S02]  /*4880*/  FENCE.VIEW.ASYNC.S ;  /* 0x00000000000073c6 */ /* 0x002e640000000000 */
[----:B-1----:R1:W-:Y:S01]  /*4890*/  SYNCS.ARRIVE.TRANS64.RED.A1T0 RZ, [R3+URZ], RZ ;  /* 0x000000ff03ff79a7 */ /* 0x0023e200081004ff */
[----:B------:R1:W3:Y:S01]  /*48a0*/  @P0 SYNCS.PHASECHK.TRANS64.TRYWAIT P2, [UR4], R2 ;  /* 0x00000002ff0005a7 */ /* 0x0002e20008041104 */
[----:B--2---:R-:W-:Y:S01]  /*48b0*/  LOP3.LUT P1, RZ, R6, 0x1, RZ, 0xc0, !PT ;  /* 0x0000000106ff7812 */ /* 0x004fe2000782c0ff */
[----:B------:R-:W2:Y:S02]  /*48c0*/  SYNCS.PHASECHK.TRANS64.TRYWAIT P0, [UR19+0x290], R0 ;  /* 0x00029000ff0075a7 */ /* 0x000ea40008001113 */
[----:B-123--:R-:W-:Y:S10]  /*48d0*/  @!P0 BRA `(.L_x_92) ;  /* 0x0000005000c88947 */ /* 0x00eff40003800000 */
.L_x_220:
[----:B------:R-:W-:Y:S01]  /*48e0*/  IADD3 R10, PT, PT, R10, 0x1, RZ ;  /* 0x000000010a0a7810 */ /* 0x000fe20007ffe0ff */
[----:B------:R-:W-:Y:S06]  /*48f0*/  BRA.U !UP4, `(.L_x_93) ;  /* 0x000000010ca07547 */ /* 0x000fec000b800000 */
[----:B------:R-:W-:Y:S02]  /*4900*/  ULEA.HI UR4, UR18, UR18, URZ, 0x1 ;  /* 0x0000001212047291 */ /* 0x000fe4000f8f08ff */
[----:B------:R-:W-:Y:S02]  /*4910*/  UPLOP3.LUT UP2, UPT, UPT, UPT, UPT, 0x40, 0x4 ;  /* 0x000000000004789c */ /* 0x000fe40003f4e870 */
[----:B------:R-:W-:Y:S02]  /*4920*/  USHF.L.U32 UR5, UR4, 0x6, URZ ;  /* 0x0000000604057899 */ /* 0x000fe400080006ff */
[----:B------:R-:W-:Y:S02]  /*4930*/  ULOP3.LUT UR14, UR4, 0xffe, URZ, 0xc0, !UPT ;  /* 0x00000ffe040e7892 */ /* 0x000fe4000f8ec0ff */
[----:B------:R-:W-:Y:S02]  /*4940*/  ULOP3.LUT UR4, UR5, 0xffffff80, URZ, 0xc0, !UPT ;  /* 0xffffff8005047892 */ /* 0x000fe4000f8ec0ff */
[----:B------:R-:W-:-:S02]  /*4950*/  UIADD3 UR14, UPT, UPT, -UR14, UR18, URZ ;  /* 0x000000120e0e7290 */ /* 0x000fc4000fffe1ff */
[----:B------:R-:W-:Y:S01]  /*4960*/  UIADD3 UR4, UPT, UPT, UR24, UR4, URZ ;  /* 0x0000000418047290 */ /* 0x000fe2000fffe0ff */
[----:B------:R-:W-:Y:S01]  /*4970*/  UMOV UR12, UR23 ;  /* 0x00000017000c7c82 */ /* 0x000fe20008000000 */
[----:B------:R-:W-:Y:S02]  /*4980*/  UMOV UR11, UR22 ;  /* 0x00000016000b7c82 */ /* 0x000fe40008000000 */
[----:B------:R-:W-:Y:S01]  /*4990*/  ULEA UR14, UR14, UR4, 0x14 ;  /* 0x000000040e0e7291 */ /* 0x000fe2000f8ea0ff */
[----:B------:R-:W-:-:S11]  /*49a0*/  UMOV UR5, UR10 ;  /* 0x0000000a00057c82 */ /* 0x000fd60008000000 */
.L_x_96:
[----:B------:R-:W-:Y:S02]  /*49b0*/  UIADD3 UR12, UPT, UPT, UR12, 0x1, URZ ;  /* 0x000000010c0c7890 */ /* 0x000fe4000fffe0ff */
[----:B--2---:R-:W-:Y:S02]  /*49c0*/  ULEA UR6, UR5, UR13, 0x3 ;  /* 0x0000000d05067291 */ /* 0x004fe4000f8e18ff */
[----:B------:R-:W-:Y:S01]  /*49d0*/  UISETP.NE.AND UP3, UPT, UR12, URZ, UPT ;  /* 0x000000ff0c00728c */ /* 0x000fe2000bf65270 */
[----:B---3--:R-:W-:Y:S10]  /*49e0*/  @P2 BRA `(.L_x_94) ;  /* 0x00000000000c2947 */ /* 0x008ff40003800000 */
[----:B-1----:R-:W-:Y:S04]  /*49f0*/  SHF.L.U32 R2, R8, 0x1f, RZ ;  /* 0x0000001f08027819 */ /* 0x002fe800000006ff */
[----:B------:R-:W1:Y:S02]  /*4a00*/  SYNCS.PHASECHK.TRANS64.TRYWAIT P0, [UR6], R2 ;  /* 0x00000002ff0075a7 */ /* 0x000e640008001106 */
[----:B-1----:R-:W-:Y:S05]  /*4a10*/  @!P0 BRA `(.L_x_95) ;  /* 0x0000005000908947 */ /* 0x002fea0003800000 */
.L_x_94:
[----:B------:R-:W-:Y:S01]  /*4a20*/  UISETP.NE.AND UP0, UPT, UR11, 0x1, UPT ;  /* 0x000000010b00788c */ /* 0x000fe2000bf05270 */
[----:B------:R-:W-:Y:S01]  /*4a30*/  PLOP3.LUT P2, PT, PT, PT, PT, 0x80, 0x8 ;  /* 0x000000000008781c */ /* 0x000fe20003f4f070 */
[----:B------:R-:W-:Y:S02]  /*4a40*/  UIADD3 UR4, UPT, UPT, UR5, 0x1, URZ ;  /* 0x0000000105047890 */ /* 0x000fe4000fffe0ff */
[----:B------:R-:W-:Y:S02]  /*4a50*/  ULEA UR8, UR5, UR17, 0x8 ;  /* 0x0000001105087291 */ /* 0x000fe4000f8e40ff */
[----:B------:R-:W-:Y:S01]  /*4a60*/  UISETP.NE.AND UP1, UPT, UR4, 0x22, UPT ;  /* 0x000000220400788c */ /* 0x000fe2000bf25270 */
[----:B------:R-:W-:Y:S01]  /*4a70*/  PLOP3.LUT P0, PT, PT, PT, UP0, 0x80, 0x8 ;  /* 0x000000000008781c */ /* 0x000fe20003f0f008 */
[----:B------:R-:W-:Y:S02]  /*4a80*/  UIADD3 UR11, UPT, UPT, UR11, -0x1, URZ ;  /* 0xffffffff0b0b7890 */ /* 0x000fe4000fffe0ff */
[----:B------:R-:W-:Y:S02]  /*4a90*/  USEL UR7, URZ, 0x1, UP1 ;  /* 0x00000001ff077887 */ /* 0x000fe40008800000 */
[----:B------:R-:W-:Y:S01]  /*4aa0*/  USEL UR10, UR4, URZ, UP1 ;  /* 0x000000ff040a7287 */ /* 0x000fe20008800000 */
[----:B------:R-:W-:Y:S03]  /*4ab0*/  UMOV UR9, 0xc0004010 ;  /* 0xc000401000097882 */ /* 0x000fe60000000000 */
[----:B------:R-:W-:Y:S01]  /*4ac0*/  @UP0 ULEA UR4, UR10, UR13, 0x3 ;  /* 0x0000000d0a040291 */ /* 0x000fe2000f8e18ff */
[----:B------:R-:W-:Y:S01]  /*4ad0*/  LOP3.LUT R8, R8, UR7, RZ, 0x3c, !PT ;  /* 0x0000000708087c12 */ /* 0x000fe2000f8e3cff */
[----:B------:R-:W-:Y:S03]  /*4ae0*/  UMOV UR7, 0xc0004010 ;  /* 0xc000401000077882 */ /* 0x000fe60000000000 */
[----:B-1----:R-:W-:Y:S04]  /*4af0*/  @P0 SHF.L.U32 R0, R8, 0x1f, RZ ;  /* 0x0000001f08000819 */ /* 0x002fe800000006ff */
[----:B------:R2:W3:Y:S01]  /*4b00*/  @P0 SYNCS.PHASECHK.TRANS64.TRYWAIT P2, [UR4], R0 ;  /* 0x00000000ff0005a7 */ /* 0x0004e20008041104 */
[----:B------:R-:W-:Y:S02]  /*4b10*/  UIADD3 UR4, UPT, UPT, UR6, 0x110, URZ ;  /* 0x0000011006047890 */ /* 0x000fe4000fffe0ff */
[----:B------:R-:W-:Y:S03]  /*4b20*/  ULEA UR6, UR5, UR16, 0x7 ;  /* 0x0000001005067291 */ /* 0x000fe6000f8e38ff */
[----:B------:R-:W-:Y:S06]  /*4b30*/  UMOV UR5, UR10 ;  /* 0x0000000a00057c82 */ /* 0x000fec0008000000 */
[----:B------:R2:W-:Y:S01]  /*4b40*/  UTCIMMA gdesc[UR6], gdesc[UR8], tmem[UR14], tmem[UR20], idesc[UR21], UP2 ;  /* 0x00ff1408060075ea */ /* 0x0005e2000900010e */
[----:B------:R-:W-:Y:S01]  /*4b50*/  UPLOP3.LUT UP2, UPT, UPT, UPT, UPT, 0x80, 0x8 ;  /* 0x000000000008789c */ /* 0x000fe20003f4f070 */
[----:B------:R2:W-:Y:S01]  /*4b60*/  UTCBAR.MULTICAST [UR4], URZ, UR15 ;  /* 0x000000ff040073e9 */ /* 0x0005e2000800080f */
[----:B------:R-:W-:Y:S09]  /*4b70*/  BRA.U UP3, `(.L_x_96) ;  /* 0xfffffffd038c7547 */ /* 0x000ff2000b83ffff */
.L_x_93:
[----:B--2---:R-:W-:Y:S01]  /*4b80*/  UIADD3 UR4, UPT, UPT, UR18, 0x1, URZ ;  /* 0x0000000112047890 */ /* 0x004fe2000fffe0ff */
[C---:B------:R-:W-:Y:S01]  /*4b90*/  ISETP.NE.AND P0, PT, R10.reuse, 0x2, PT ;  /* 0x000000020a00780c */ /* 0x040fe20003f05270 */
[----:B------:R-:W-:Y:S02]  /*4ba0*/  UIADD3 UR5, UPT, UPT, UR19, 0x270, URZ ;  /* 0x0000027013057890 */ /* 0x000fe4000fffe0ff */
[----:B------:R-:W-:Y:S01]  /*4bb0*/  UISETP.NE.AND UP0, UPT, UR4, 0x4, UPT ;  /* 0x000000040400788c */ /* 0x000fe2000bf05270 */
[----:B-1----:R-:W-:Y:S02]  /*4bc0*/  SEL R0, RZ, 0x1, P0 ;  /* 0x00000001ff007807 */ /* 0x002fe40000000000 */
[----:B------:R-:W-:Y:S01]  /*4bd0*/  SEL R10, R10, RZ, P0 ;  /* 0x000000ff0a0a7207 */ /* 0x000fe20000000000 */
[----:B------:R-:W-:Y:S01]  /*4be0*/  USEL UR6, URZ, 0x1, UP0 ;  /* 0x00000001ff067887 */ /* 0x000fe20008000000 */
[----:B------:R-:W-:Y:S01]  /*4bf0*/  LOP3.LUT R9, R9, R0, RZ, 0x3c, !PT ;  /* 0x0000000009097212 */ /* 0x000fe200078e3cff */
[----:B------:R-:W-:Y:S01]  /*4c00*/  USEL UR18, UR4, URZ, UP0 ;  /* 0x000000ff04127287 */ /* 0x000fe20008000000 */
[----:B------:R1:W-:Y:S03]  /*4c10*/  UTCBAR [UR5], URZ ;  /* 0x000000ff050073e9 */ /* 0x0003e600080000ff */
[----:B------:R-:W-:Y:S01]  /*4c20*/  LOP3.LUT R11, R11, UR6, RZ, 0x3c, !PT ;  /* 0x000000060b0b7c12 */ /* 0x000fe2000f8e3cff */
[----:B------:R-:W-:Y:S07]  /*4c30*/  @P1 BRA `(.L_x_97) ;  /* 0xfffffff800c41947 */ /* 0x000fee000383ffff */
[----:B------:R-:W2:Y:S01]  /*4c40*/  S2UR UR8, SR_CgaCtaId ;  /* 0x00000000000879c3 */ /* 0x000ea20000008800 */
[----:B------:R-:W-:Y:S01]  /*4c50*/  ELECT P0, URZ, PT ;  /* 0x0000000000ff782f */ /* 0x000fe20003800000 */
[----:B------:R-:W-:Y:S01]  /*4c60*/  IMAD.MOV.U32 R0, RZ, RZ, 0x1 ;  /* 0x00000001ff007424 */ /* 0x000fe200078e00ff */
[----:B------:R-:W-:Y:S01]  /*4c70*/  UIADD3 UR13, UPT, UPT, UR13, 0x290, URZ ;  /* 0x000002900d0d7890 */ /* 0x000fe2000fffe0ff */
[----:B------:R-:W-:Y:S01]  /*4c80*/  SHF.L.U32 R2, R11, 0x1f, RZ ;  /* 0x0000001f0b027819 */ /* 0x000fe200000006ff */
[----:B------:R-:W-:-:S03]  /*4c90*/  UMOV UR4, 0x40 ;  /* 0x0000004000047882 */ /* 0x000fc60000000000 */
[----:B------:R-:W-:Y:S01]  /*4ca0*/  UVIRTCOUNT.DEALLOC.SMPOOL 0x80 ;  /* 0x000000800000784c */ /* 0x000fe20000000000 */
[----:B--2---:R-:W-:Y:S02]  /*4cb0*/  ULEA UR8, UR8, UR4, 0x18 ;  /* 0x0000000408087291 */ /* 0x004fe4000f8ec0ff */
[----:B------:R-:W-:-:S07]  /*4cc0*/  ULEA UR4, UR18, UR13, 0x3 ;  /* 0x0000000d12047291 */ /* 0x000fce000f8e18ff */
[----:B------:R2:W-:Y:S02]  /*4cd0*/  @P0 STS.U8 [UR8+0x1c], R0 ;  /* 0x00001c00ff000988 */ /* 0x0005e40008000008 */
[----:B------:R-:W4:Y:S02]  /*4ce0*/  SYNCS.PHASECHK.TRANS64.TRYWAIT P0, [UR4], R2 ;  /* 0x00000002ff0075a7 */ /* 0x000f240008001104 */
[----:B--2-4-:R-:W-:Y:S05]  /*4cf0*/  @!P0 BRA `(.L_x_98) ;  /* 0x0000004c00f08947 */ /* 0x014fea0003800000 */
.L_x_223:
[----:B------:R-:W-:-:S04]  /*4d00*/  UIADD3 UR4, UPT, UPT, UR18, 0x1, URZ ;  /* 0x0000000112047890 */ /* 0x000fc8000fffe0ff */
[----:B------:R-:W-:-:S04]  /*4d10*/  UISETP.NE.AND UP0, UPT, UR4, 0x4, UPT ;  /* 0x000000040400788c */ /* 0x000fc8000bf05270 */
[----:B------:R-:W-:Y:S02]  /*4d20*/  USEL UR6, URZ, 0x1, UP0 ;  /* 0x00000001ff067887 */ /* 0x000fe40008000000 */
[----:B------:R-:W-:-:S04]  /*4d30*/  USEL UR4, UR4, URZ, UP0 ;  /* 0x000000ff04047287 */ /* 0x000fc80008000000 */
[----:B-1----:R-:W-:Y:S01]  /*4d40*/  ULEA UR5, UR4, UR13, 0x3 ;  /* 0x0000000d04057291 */ /* 0x002fe2000f8e18ff */
[----:B--2---:R-:W-:-:S04]  /*4d50*/  LOP3.LUT R2, R11, UR6, RZ, 0x3c, !PT ;  /* 0x000000060b027c12 */ /* 0x004fc8000f8e3cff */
[----:B------:R-:W-:-:S04]  /*4d60*/  SHF.L.U32 R3, R2, 0x1f, RZ ;  /* 0x0000001f02037819 */ /* 0x000fc800000006ff */
[----:B------:R-:W1:Y:S02]  /*4d70*/  SYNCS.PHASECHK.TRANS64.TRYWAIT P0, [UR5], R3 ;  /* 0x00000003ff0075a7 */ /* 0x000e640008001105 */
[----:B-1----:R-:W-:Y:S05]  /*4d80*/  @!P0 BRA `(.L_x_99) ;  /* 0x0000004c00e48947 */ /* 0x002fea0003800000 */
.L_x_225:
        /* <DEDUP_REMOVED lines=9> */
.L_x_227:
[----:B------:R-:W-:-:S04]  /*4e20*/  UIADD3 UR4, UPT, UPT, UR4, 0x1, URZ ;  /* 0x0000000104047890 */ /* 0x000fc8000fffe0ff */
[----:B------:R-:W-:-:S04]  /*4e30*/  UISETP.NE.AND UP0, UPT, UR4, 0x4, UPT ;  /* 0x000000040400788c */ /* 0x000fc8000bf05270 */
[----:B------:R-:W-:Y:S02]  /*4e40*/  USEL UR5, URZ, 0x1, UP0 ;  /* 0x00000001ff057887 */ /* 0x000fe40008000000 */
[----:B------:R-:W-:-:S04]  /*4e50*/  USEL UR4, UR4, URZ, UP0 ;  /* 0x000000ff04047287 */ /* 0x000fc80008000000 */
[----:B------:R-:W-:Y:S01]  /*4e60*/  ULEA UR4, UR4, UR13, 0x3 ;  /* 0x0000000d04047291 */ /* 0x000fe2000f8e18ff */
[----:B------:R-:W-:-:S04]  /*4e70*/  LOP3.LUT R2, R2, UR5, RZ, 0x3c, !PT ;  /* 0x0000000502027c12 */ /* 0x000fc8000f8e3cff */
[----:B------:R-:W-:-:S04]  /*4e80*/  SHF.L.U32 R2, R2, 0x1f, RZ ;  /* 0x0000001f02027819 */ /* 0x000fc800000006ff */
[----:B------:R-:W2:Y:S02]  /*4e90*/  SYNCS.PHASECHK.TRANS64.TRYWAIT P0, [UR4], R2 ;  /* 0x00000002ff0075a7 */ /* 0x000ea40008001104 */
[----:B--2---:R-:W-:Y:S05]  /*4ea0*/  @!P0 BRA `(.L_x_101) ;  /* 0x0000004c00cc8947 */ /* 0x004fea0003800000 */
.L_x_229:
[----:B------:R-:W-:Y:S01]  /*4eb0*/  NOP ;  /* 0x0000000000007918 */ /* 0x000fe20000000000 */
[----:B-1----:R-:W1:Y:S01]  /*4ec0*/  LDS R0, [UR8+0x14] ;  /* 0x00001408ff007984 */ /* 0x002e620008000800 */
[----:B------:R-:W-:Y:S01]  /*4ed0*/  ULOP3.LUT UR4, UR24, 0xffff, URZ, 0xc0, !UPT ;  /* 0x0000ffff18047892 */ /* 0x000fe2000f8ec0ff */
[----:B------:R-:W-:Y:S01]  /*4ee0*/  UMOV UR5, 0xffff ;  /* 0x0000ffff00057882 */ /* 0x000fe20000000000 */
[----:B------:R-:W-:Y:S02]  /*4ef0*/  UMOV UR6, 0x1 ;  /* 0x0000000100067882 */ /* 0x000fe40000000000 */
[----:B------:R-:W-:-:S04]  /*4f00*/  USHF.R.U32.HI UR4, URZ, 0x5, UR4 ;  /* 0x00000005ff047899 */ /* 0x000fc80008011604 */
[----:B------:R-:W-:Y:S02]  /*4f10*/  USHF.L.U32 UR5, UR5, UR4, URZ ;  /* 0x0000000405057299 */ /* 0x000fe400080006ff */
[----:B------:R-:W-:-:S04]  /*4f20*/  USHF.L.U32 UR4, UR6, UR4, URZ ;  /* 0x0000000406047299 */ /* 0x000fc800080006ff */
[----:B-1----:R-:W-:-:S04]  /*4f30*/  LOP3.LUT R0, R0, UR5, RZ, 0xc0, !PT ;  /* 0x0000000500007c12 */ /* 0x002fc8000f8ec0ff */
[----:B------:R-:W-:-:S13]  /*4f40*/  ISETP.NE.AND P0, PT, R0, UR5, PT ;  /* 0x0000000500007c0c */ /* 0x000fda000bf05270 */
[----:B------:R-:W-:Y:S05]  /*4f50*/  @P0 BRA `(.L_x_102) ;  /* 0x0000000000580947 */ /* 0x000fea0003800000 */
[----:B------:R-:W1:Y:S02]  /*4f60*/  LDS R0, [UR8+0x18] ;  /* 0x00001808ff007984 */ /* 0x000e640008000800 */
[----:B-1----:R-:W-:-:S04]  /*4f70*/  LOP3.LUT R0, R0, UR4, RZ, 0xc0, !PT ;  /* 0x0000000400007c12 */ /* 0x002fc8000f8ec0ff */
[----:B------:R-:W-:-:S13]  /*4f80*/  ISETP.NE.AND P0, PT, R0, UR4, PT ;  /* 0x0000000400007c0c */ /* 0x000fda000bf05270 */
[----:B------:R-:W-:Y:S05]  /*4f90*/  @P0 BRA `(.L_x_103) ;  /* 0x00000000003c0947 */ /* 0x000fea0003800000 */
[----:B------:R-:W1:Y:S01]  /*4fa0*/  S2R R2, SR_LANEID ;  /* 0x0000000000027919 */ /* 0x000e620000000000 */
[----:B------:R-:W-:-:S06]  /*4fb0*/  ULOP3.LUT UR5, URZ, UR5, URZ, 0x33, !UPT ;  /* 0x00000005ff057292 */ /* 0x000fcc000f8e33ff */
[----:B------:R-:W-:-:S04]  /*4fc0*/  IMAD.U32 R0, RZ, RZ, UR5 ;  /* 0x00000005ff007e24 */ /* 0x000fc8000f8e00ff */
[----:B------:R2:W4:Y:S02]  /*4fd0*/  REDUX UR7, R0 ;  /* 0x00000000000773c4 */ /* 0x0005240000000000 */
[----:B------:R1:W-:Y:S01]  /*4fe0*/  UTCATOMSWS.AND URZ, UR5 ;  /* 0x0000000500ff79e3 */ /* 0x0003e20008000000 */
[----:B--2---:R-:W-:Y:S01]  /*4ff0*/  LOP3.LUT R0, RZ, UR4, RZ, 0x33, !PT ;  /* 0x00000004ff007c12 */ /* 0x004fe2000f8e33ff */
[----:B------:R-:W-:Y:S02]  /*5000*/  VOTEU.ANY UR4, UPT, PT ;  /* 0x0000000000047886 */ /* 0x000fe400038e0100 */
[----:B------:R-:W-:Y:S02]  /*5010*/  UFLO.U32 UR4, UR4 ;  /* 0x00000004000472bd */ /* 0x000fe400080e0000 */
[----:B------:R-:W2:Y:S04]  /*5020*/  REDUX UR6, R0 ;  /* 0x00000000000673c4 */ /* 0x000ea80000000000 */
[----:B-1----:R-:W-:-:S02]  /*5030*/  ISETP.EQ.U32.AND P0, PT, R2, UR4, PT ;  /* 0x0000000402007c0c */ /* 0x002fc4000bf02070 */
[----:B----4-:R-:W-:-:S11]  /*5040*/  MOV R2, UR7 ;  /* 0x0000000700027c02 */ /* 0x010fd60008000f00 */
[----:B------:R1:W-:Y:S01]  /*5050*/  @P0 ATOMS.AND RZ, [UR8+0x14], R2 ;  /* 0x00001402ffff098c */ /* 0x0003e2000a800008 */
[----:B--2---:R-:W-:-:S05]  /*5060*/  IMAD.U32 R0, RZ, RZ, UR6 ;  /* 0x00000006ff007e24 */ /* 0x004fca000f8e00ff */
[----:B------:R1:W-:Y:S01]  /*5070*/  @P0 ATOMS.AND RZ, [UR8+0x18], R0 ;  /* 0x00001800ffff098c */ /* 0x0003e2000a800008 */
[----:B------:R-:W-:Y:S05]  /*5080*/  BRA `(.L_x_104) ;  /* 0x0000000000147947 */ /* 0x000fea0003800000 */
.L_x_103:
[----:B------:R-:W-:Y:S02]  /*5090*/  MOV R2, 0x50b0 ;  /* 0x000050b000027802 */ /* 0x000fe40000000f00 */
[----:B---3-5:R-:W-:Y:S05]  /*50a0*/  CALL.REL.NOINC `($__internal_0_$__cuda_sm10x_tcgen05_guardrail_trap_col_being_dealloced_not_returned_by_alloc) ;  /* 0x0000005000287944 */ /* 0x028fea0003c00000 */
[----:B------:R-:W-:Y:S05]  /*50b0*/  BRA `(.L_x_104) ;  /* 0x0000000000087947 */ /* 0x000fea0003800000 */
.L_x_102:
[----:B------:R-:W-:Y:S02]  /*50c0*/  MOV R2, 0x50e0 ;  /* 0x000050e000027802 */ /* 0x000fe40000000f00 */
[----:B---3-5:R-:W-:Y:S05]  /*50d0*/  CALL.REL.NOINC `($__internal_2_$__cuda_sm10x_tcgen05_guardrail_trap_unallocated_columns_being_dealloced) ;  /* 0x0000005000347944 */ /* 0x028fea0003c00000 */
.L_x_104:
[----:B------:R-:W-:Y:S01]  /*50e0*/  NOP ;  /* 0x0000000000007918 */ /* 0x000fe20000000000 */
[----:B------:R-:W-:Y:S05]  /*50f0*/  EXIT ;  /* 0x000000000000794d */ /* 0x000fea0003800000 */
.L_x_86:
[----:B------:R-:W-:-:S09]  /*5100*/  UISETP.NE.OR UP0, UPT, UR18, 0x3, !UP3 ;  /* 0x000000031200788c */ /* 0x000fd2000df05670 */
[----:B------:R-:W-:Y:S05]  /*5110*/  BRA.U UP0, `(.L_x_105) ;  /* 0x0000000d00ac7547 */ /* 0x000fea000b800000 */
[----:B------:R-:W2:Y:S01]  /*5120*/  LDCU.64 UR4, c[0x0][0x888] ;  /* 0x00011100ff0477ac */ /* 0x000ea20008000a00 */
[----:B------:R-:W3:Y:S01]  /*5130*/  LDC.64 R12, c[0x0][0x348] ;  /* 0x0000d200ff0c7b82 */ /* 0x000ee20000000a00 */
[----:B------:R-:W-:Y:S02]  /*5140*/  HFMA2 R9, -RZ, RZ, 0, 0 ;  /* 0x00000000ff097431 */ /* 0x000fe400000001ff */
[----:B------:R-:W-:Y:S01]  /*5150*/  IMAD.MOV.U32 R11, RZ, RZ, 0x1 ;  /* 0x00000001ff0b7424 */ /* 0x000fe200078e00ff */
[----:B------:R-:W4:Y:S01]  /*5160*/  LDCU UR31, c[0x0][0x370] ;  /* 0x00006e00ff1f77ac */ /* 0x000f220008000800 */
[----:B------:R-:W-:Y:S01]  /*5170*/  IMAD.MOV.U32 R10, RZ, RZ, RZ ;  /* 0x000000ffff0a7224 */ /* 0x000fe200078e00ff */
[----:B------:R-:W-:Y:S01]  /*5180*/  MOV R3, 0x1000 ;  /* 0x0000100000037802 */ /* 0x000fe20000000f00 */
[----:B------:R-:W4:Y:S01]  /*5190*/  LDCU.128 UR32, c[0x0][0xb10] ;  /* 0x00016200ff2077ac */ /* 0x000f220008000c00 */
[----:B------:R-:W1:Y:S01]  /*51a0*/  LDCU UR30, c[0x0][0x374] ;  /* 0x00006e80ff1e77ac */ /* 0x000e620008000800 */
[----:B------:R-:W1:Y:S01]  /*51b0*/  LDCU.64 UR28, c[0x0][0x890] ;  /* 0x00011200ff1c77ac */ /* 0x000e620008000a00 */
[----:B------:R-:W1:Y:S01]  /*51c0*/  LDCU UR15, c[0x0][0xb0c] ;  /* 0x00016180ff0f77ac */ /* 0x000e620008000800 */
[----:B--2---:R-:W-:Y:S01]  /*51d0*/  UISETP.NE.U32.AND UP0, UPT, UR4, URZ, UPT ;  /* 0x000000ff0400728c */ /* 0x004fe2000bf05070 */
[----:B------:R-:W2:Y:S01]  /*51e0*/  LDCU UR41, c[0x0][0xb20] ;  /* 0x00016400ff2977ac */ /* 0x000ea20008000800 */
[----:B------:R-:W2:Y:S01]  /*51f0*/  LDCU UR4, c[0x0][0xb30] ;  /* 0x00016600ff0477ac */ /* 0x000ea20008000800 */
[----:B------:R-:W-:Y:S01]  /*5200*/  UMOV UR21, 0x400 ;  /* 0x0000040000157882 */ /* 0x000fe20000000000 */
[----:B----4-:R-:W-:-:S02]  /*5210*/  UIMAD.WIDE.U32 UR6, UR31, UR32, URZ ;  /* 0x000000201f0672a5 */ /* 0x010fc4000f8e00ff */
[----:B-1----:R-:W-:Y:S02]  /*5220*/  UIMAD.WIDE.U32 UR8, UR30, UR35, URZ ;  /* 0x000000231e0872a5 */ /* 0x002fe4000f8e00ff */
[----:B------:R-:W-:Y:S02]  /*5230*/  ULEA UR21, UR45, UR21, 0x18 ;  /* 0x000000152d157291 */ /* 0x000fe4000f8ec0ff */
[----:B------:R-:W-:Y:S02]  /*5240*/  UISETP.NE.U32.AND UP6, UPT, UR28, URZ, UPT ;  /* 0x000000ff1c00728c */ /* 0x000fe4000bfc5070 */
[----:B------:R-:W-:Y:S02]  /*5250*/  UIADD3 UR38, UPT, UPT, UR21, 0x228, URZ ;  /* 0x0000022815267890 */ /* 0x000fe4000fffe0ff */
[----:B------:R-:W-:Y:S02]  /*5260*/  UISETP.NE.AND.EX UP5, UPT, UR5, URZ, UPT, UP0 ;  /* 0x000000ff0500728c */ /* 0x000fe4000bfa5300 */
[----:B------:R-:W-:Y:S01]  /*5270*/  UISETP.NE.AND UP0, UPT, UR42, 0x1, UPT ;  /* 0x000000012a00788c */ /* 0x000fe2000bf05270 */
[----:B------:R-:W-:Y:S01]  /*5280*/  UMOV UR6, UR7 ;  /* 0x0000000700067c82 */ /* 0x000fe20008000000 */
[----:B------:R-:W-:Y:S01]  /*5290*/  UMOV UR39, UR9 ;  /* 0x0000000900277c82 */ /* 0x000fe20008000000 */
[----:B------:R-:W-:-:S02]  /*52a0*/  USEL UR37, URZ, 0x1, UP4 ;  /* 0x00000001ff257887 */ /* 0x000fc4000a000000 */
[----:B------:R-:W-:Y:S02]  /*52b0*/  UISETP.NE.AND UP0, UPT, UR15, 0x1, UPT ;  /* 0x000000010f00788c */ /* 0x000fe4000bf05270 */
[----:B------:R-:W-:Y:S02]  /*52c0*/  UPLOP3.LUT UP4, UPT, UPT, UPT, UPT, 0x40, 0x4 ;  /* 0x000000000004789c */ /* 0x000fe40003f8e870 */
[----:B------:R-:W-:Y:S01]  /*52d0*/  UISETP.GE.AND UP2, UPT, UR42, 0x1, UPT ;  /* 0x000000012a00788c */ /* 0x000fe2000bf46270 */
[----:B------:R-:W1:Y:S01]  /*52e0*/  LDCU.64 UR22, c[0x0][0xb28] ;  /* 0x00016500ff1677ac */ /* 0x000e620008000a00 */
[----:B------:R-:W-:Y:S02]  /*52f0*/  UISETP.NE.AND.EX UP6, UPT, UR29, URZ, UPT, UP6 ;  /* 0x000000ff1d00728c */ /* 0x000fe4000bfc5360 */
[----:B------:R-:W-:Y:S02]  /*5300*/  UIADD3 UR17, UPT, UPT, UR21, 0x220, URZ ;  /* 0x0000022015117890 */ /* 0x000fe4000fffe0ff */
[----:B------:R-:W-:-:S02]  /*5310*/  UPRMT UR38, UR45, 0x654, UR38 ;  /* 0x000006542d267896 */ /* 0x000fc40008000026 */
[----:B------:R-:W-:Y:S02]  /*5320*/  USHF.R.U32.HI UR40, URZ, UR33, UR6 ;  /* 0x00000021ff287299 */ /* 0x000fe40008011606 */
[----:B--2---:R-:W-:Y:S02]  /*5330*/  USHF.R.U32.HI UR39, URZ, UR41, UR39 ;  /* 0x00000029ff277299 */ /* 0x004fe40008011627 */
[----:B------:R-:W-:Y:S02]  /*5340*/  UISETP.NE.AND UP0, UPT, UR34, 0x1, UPT ;  /* 0x000000012200788c */ /* 0x000fe4000bf05270 */
[----:B---3--:R-:W-:-:S11]  /*5350*/  UISETP.NE.AND UP3, UPT, UR4, 0x1, UPT ;  /* 0x000000010400788c */ /* 0x008fd6000bf65270 */
.L_x_114:
[C---:B------:R-:W-:Y:S02]  /*5360*/  LEA R8, R10.reuse, UR21, 0x3 ;  /* 0x000000150a087c11 */ /* 0x040fe4000f8e18ff */
[----:B------:R-:W-:Y:S02]  /*5370*/  SHF.L.U32 R0, R9, 0x1f, RZ ;  /* 0x0000001f09007819 */ /* 0x000fe400000006ff */
[----:B------:R-:W-:Y:S02]  /*5380*/  LEA R4, R10, UR21, 0x4 ;  /* 0x000000150a047c11 */ /* 0x000fe4000f8e20ff */
[----:B--2---:R-:W2:Y:S02]  /*5390*/  SYNCS.PHASECHK.TRANS64.TRYWAIT P0, [R8+URZ+0x250], R0 ;  /* 0x00025000080075a7 */ /* 0x004ea400080011ff */
[----:B--2---:R-:W-:Y:S05]  /*53a0*/  @!P0 BRA `(.L_x_106) ;  /* 0x0000004800a48947 */ /* 0x004fea0003800000 */
.L_x_230:
[----:B------:R-:W3:Y:S01]  /*53b0*/  LDS.128 R4, [R4+0x2e0] ;  /* 0x0002e00004047984 */ /* 0x000ee20000000c00 */
[----:B------:R-:W-:Y:S01]  /*53c0*/  UISETP.GE.AND UP0, UPT, UR42, 0x1, UPT ;  /* 0x000000012a00788c */ /* 0x000fe2000bf06270 */
[----:B------:R-:W-:Y:S01]  /*53d0*/  @!PT LDS RZ, [RZ] ;  /* 0x00000000fffff984 */ /* 0x000fe20000000800 */
[----:B------:R-:W-:Y:S01]  /*53e0*/  @!PT LDS RZ, [RZ] ;  /* 0x00000000fffff984 */ /* 0x000fe20000000800 */
[----:B------:R-:W-:Y:S01]  /*53f0*/  @!PT LDS RZ, [RZ] ;  /* 0x00000000fffff984 */ /* 0x000fe20000000800 */
[----:B------:R-:W-:Y:S01]  /*5400*/  @!PT LDS RZ, [RZ] ;  /* 0x00000000fffff984 */ /* 0x000fe20000000800 */
[----:B------:R4:W-:Y:S06]  /*5410*/  MEMBAR.ALL.CTA ;  /* 0x0000000000007992 */ /* 0x0009ec0000008000 */
[----:B----4-:R-:W4:Y:S01]  /*5420*/  FENCE.VIEW.ASYNC.S ;  /* 0x00000000000073c6 */ /* 0x010f220000000000 */
[----:B---3--:R-:W-:Y:S11]  /*5430*/  LOP3.LUT P0, RZ, R6, 0x1, RZ, 0xc0, !PT ;  /* 0x0000000106ff7812 */ /* 0x008ff6000780c0ff */
[----:B------:R-:W-:Y:S02]  /*5440*/  @!UPT UIADD3 URZ, UPT, UPT, URZ, URZ, URZ ;  /* 0x000000fffffff290 */ /* 0x000fe4000fffe0ff */
[----:B----4-:R-:W-:Y:S01]  /*5450*/  VOTEU.ANY UP2, P0 ;  /* 0x0000000000ff7886 */ /* 0x010fe20000040100 */
[----:B------:R-:W-:Y:S11]  /*5460*/  PLOP3.LUT P0, PT, PT, PT, UP2, 0x80, 0x8 ;  /* 0x000000000008781c */ /* 0x000ff60003f0f028 */
[----:B------:R-:W-:Y:S02]  /*5470*/  @!UPT UIADD3 URZ, UPT, UPT, URZ, URZ, URZ ;  /* 0x000000fffffff290 */ /* 0x000fe4000fffe0ff */
[----:B--2---:R-:W-:Y:S02]  /*5480*/  @P0 SHF.R.U32.HI R0, RZ, 0x10, R5 ;  /* 0x00000010ff000819 */ /* 0x004fe40000011605 */
[----:B------:R-:W-:Y:S02]  /*5490*/  @P0 MOV R2, R4 ;  /* 0x0000000400020202 */ /* 0x000fe40000000f00 */
[----:B------:R-:W-:Y:S01]  /*54a0*/  @P0 R2UR UR4, R0 ;  /* 0x00000000000402ca */ /* 0x000fe200000e0000 */
[----:B------:R-:W-:Y:S01]  /*54b0*/  VIADD R0, R8, 0x260 ;  /* 0x0000026008007836 */ /* 0x000fe20000000000 */
[----:B------:R-:W-:Y:S02]  /*54c0*/  @P0 LOP3.LUT R4, R5, 0xffff, RZ, 0xc0, !PT ;  /* 0x0000ffff05040812 */ /* 0x000fe400078ec0ff */
[----:B------:R-:W-:Y:S02]  /*54d0*/  @P0 R2UR UR6, R2 ;  /* 0x00000000020602ca */ /* 0x000fe400000e0000 */
[----:B------:R-:W-:Y:S02]  /*54e0*/  PRMT R0, RZ, 0x654, R0 ;  /* 0x00000654ff007816 */ /* 0x000fe40000000000 */
[----:B------:R-:W-:Y:S02]  /*54f0*/  @P0 R2UR UR5, R4 ;  /* 0x00000000040502ca */ /* 0x000fe400000e0000 */
[----:B------:R2:W-:Y:S03]  /*5500*/  SYNCS.ARRIVE.TRANS64.RED.A1T0 RZ, [R0+URZ], RZ ;  /* 0x000000ff00ff79a7 */ /* 0x0005e600081004ff */
[----:B------:R-:W-:Y:S04]  /*5510*/  @UP2 UMOV UR27, UR4 ;  /* 0x00000004001b2c82 */ /* 0x000fe80008000000 */
[----:B------:R-:W-:Y:S04]  /*5520*/  @UP2 UMOV UR14, UR6 ;  /* 0x00000006000e2c82 */ /* 0x000fe80008000000 */
[----:B------:R-:W-:Y:S01]  /*5530*/  @UP2 UMOV UR13, UR5 ;  /* 0x00000005000d2c82 */ /* 0x000fe20008000000 */
[----:B------:R-:W-:Y:S05]  /*5540*/  BRA.U !UP0, `(.L_x_107) ;  /* 0x0000000108c07547 */ /* 0x000fea000b800000 */
[----:B------:R-:W-:Y:S02]  /*5550*/  UIMAD.WIDE.U32 UR8, UR13, UR35, URZ ;  /* 0x000000230d0872a5 */ /* 0x000fe4000f8e00ff */
[----:B------:R-:W-:Y:S02]  /*5560*/  UP2UR UR12, UPR, URZ, 0x4 ;  /* 0x00000004ff0c7883 */ /* 0x000fe40008000000 */
[----:B------:R-:W-:Y:S02]  /*5570*/  UISETP.NE.AND UP2, UPT, UR34, 0x1, UPT ;  /* 0x000000012200788c */ /* 0x000fe4000bf45270 */
[----:B------:R-:W-:Y:S02]  /*5580*/  UIMAD.WIDE.U32 UR10, UR14, UR32, URZ ;  /* 0x000000200e0a72a5 */ /* 0x000fe4000f8e00ff */
[----:B------:R-:W-:Y:S02]  /*5590*/  USEL UR4, UR30, UR39, !UP2 ;  /* 0x000000271e047287 */ /* 0x000fe4000d000000 */
[----:B------:R-:W-:Y:S02]  /*55a0*/  UISETP.NE.AND UP0, UPT, UR15, 0x1, UPT ;  /* 0x000000010f00788c */ /* 0x000fe4000bf05270 */
[----:B------:R-:W-:Y:S02]  /*55b0*/  UP2UR UR16, UPR, URZ, 0x2 ;  /* 0x00000002ff107883 */ /* 0x000fe40008000000 */
[----:B------:R-:W-:Y:S02]  /*55c0*/  UISETP.NE.AND UP1, UPT, UR42, 0x1, UPT ;  /* 0x000000012a00788c */ /* 0x000fe4000bf25270 */
[----:B-1----:R-:W-:Y:S02]  /*55d0*/  UIMAD.WIDE.U32 UR18, UR4, UR22, URZ ;  /* 0x00000016041272a5 */ /* 0x002fe4000f8e00ff */
[----:B------:R-:W-:Y:S01]  /*55e0*/  USEL UR7, UR31, UR40, !UP0 ;  /* 0x000000281f077287 */ /* 0x000fe2000c000000 */
[----:B------:R-:W-:Y:S02]  /*55f0*/  UMOV UR5, UR9 ;  /* 0x0000000900057c82 */ /* 0x000fe40008000000 */
[----:B------:R-:W-:Y:S02]  /*5600*/  USHF.R.U32.HI UR6, URZ, UR41, UR5 ;  /* 0x00000029ff067299 */ /* 0x000fe40008011605 */
[----:B------:R-:W-:Y:S02]  /*5610*/  UIMAD.WIDE.U32 UR24, UR7, UR22, URZ ;  /* 0x00000016071872a5 */ /* 0x000fe4000f8e00ff */
[----:B------:R-:W-:Y:S02]  /*5620*/  USEL UR6, UR13, UR6, !UP2 ;  /* 0x000000060d067287 */ /* 0x000fe4000d000000 */
[----:B------:R-:W-:Y:S01]  /*5630*/  UISETP.NE.AND UP2, UPT, UR12, URZ, UPT ;  /* 0x000000ff0c00728c */ /* 0x000fe2000bf45270 */
[----:B------:R-:W-:Y:S01]  /*5640*/  UMOV UR5, UR11 ;  /* 0x0000000b00057c82 */ /* 0x000fe20008000000 */
[----:B------:R-:W-:Y:S02]  /*5650*/  UIMAD.WIDE.U32 UR10, UR6, UR22, URZ ;  /* 0x00000016060a72a5 */ /* 0x000fe4000f8e00ff */
[----:B------:R-:W-:Y:S03]  /*5660*/  USHF.R.U32.HI UR8, URZ, UR33, UR5 ;  /* 0x00000021ff087299 */ /* 0x000fe60008011605 */
[----:B------:R-:W-:Y:S02]  /*5670*/  UMOV UR5, UR19 ;  /* 0x0000001300057c82 */ /* 0x000fe40008000000 */
[----:B------:R-:W-:Y:S03]  /*5680*/  @UP1 USHF.R.U32.HI UR4, URZ, UR23, UR5 ;  /* 0x00000017ff041299 */ /* 0x000fe60008011605 */
[----:B------:R-:W-:Y:S01]  /*5690*/  UMOV UR5, UR25 ;  /* 0x0000001900057c82 */ /* 0x000fe20008000000 */
[----:B------:R-:W-:Y:S02]  /*56a0*/  UIMAD UR4, UR42, UR4, URZ ;  /* 0x000000042a0472a4 */ /* 0x000fe4000f8e02ff */
[----:B------:R-:W-:Y:S02]  /*56b0*/  @UP1 USHF.R.U32.HI UR7, URZ, UR23, UR5 ;  /* 0x00000017ff071299 */ /* 0x000fe40008011605 */
[----:B------:R-:W-:Y:S02]  /*56c0*/  USEL UR5, UR14, UR8, !UP0 ;  /* 0x000000080e057287 */ /* 0x000fe4000c000000 */
[----:B------:R-:W-:Y:S02]  /*56d0*/  UIMAD UR8, UR42, UR7, URZ ;  /* 0x000000072a0872a4 */ /* 0x000fe4000f8e02ff */
[----:B------:R-:W-:Y:S03]  /*56e0*/  UISETP.GE.AND UP0, UPT, UR6, UR4, UPT ;  /* 0x000000040600728c */ /* 0x000fe6000bf06270 */
[----:B------:R-:W-:Y:S01]  /*56f0*/  UMOV UR4, UR11 ;  /* 0x0000000b00047c82 */ /* 0x000fe20008000000 */
[----:B------:R-:W-:Y:S02]  /*5700*/  UISETP.GE.OR UP0, UPT, UR5, UR8, UP0 ;  /* 0x000000080500728c */ /* 0x000fe40008706670 */
[----:B------:R-:W-:Y:S02]  /*5710*/  USHF.R.U32.HI UR4, URZ, UR23, UR4 ;  /* 0x00000017ff047299 */ /* 0x000fe40008011604 */
[----:B------:R-:W-:Y:S02]  /*5720*/  UIMAD.WIDE.U32 UR8, UR5, UR22, URZ ;  /* 0x00000016050872a5 */ /* 0x000fe4000f8e00ff */
[----:B------:R-:W-:Y:S04]  /*5730*/  USEL UR10, UR6, UR4, !UP1 ;  /* 0x00000004060a7287 */ /* 0x000fe8000c800000 */
[----:B------:R-:W-:Y:S01]  /*5740*/  UIADD3 UR11, UPT, UPT, -UR10, URZ, URZ ;  /* 0x000000ff0a0b7290 */ /* 0x000fe2000fffe1ff */
[----:B------:R-:W-:Y:S02]  /*5750*/  @!UP0 UMOV UR4, UR9 ;  /* 0x0000000900048c82 */ /* 0x000fe40008000000 */
[----:B------:R-:W-:Y:S02]  /*5760*/  @!UP0 USHF.R.U32.HI UR4, URZ, UR23, UR4 ;  /* 0x00000017ff048299 */ /* 0x000fe40008011604 */
[----:B------:R-:W-:Y:S02]  /*5770*/  UIMAD UR8, UR42, UR11, UR6 ;  /* 0x0000000b2a0872a4 */ /* 0x000fe4000f8e0206 */
[----:B------:R-:W-:Y:S02]  /*5780*/  @!UP0 USEL UR4, UR5, UR4, !UP1 ;  /* 0x0000000405048287 */ /* 0x000fe4000c800000 */
[----:B------:R-:W-:Y:S02]  /*5790*/  UISETP.NE.AND UP1, UPT, UR16, URZ, UPT ;  /* 0x000000ff1000728c */ /* 0x000fe4000bf25270 */
[----:B------:R-:W-:Y:S02]  /*57a0*/  @!UP0 UIMAD UR8, UR7, UR8, UR4 ;  /* 0x00000008070882a4 */ /* 0x000fe4000f8e0204 */
[----:B------:R-:W-:Y:S02]  /*57b0*/  @!UP0 UIADD3 UR9, UPT, UPT, UR10, -UR4, URZ ;  /* 0x800000040a098290 */ /* 0x000fe4000fffe0ff */
[----:B------:R-:W-:Y:S02]  /*57c0*/  UIADD3 UR4, UPT, UPT, -UR5, URZ, URZ ;  /* 0x000000ff05047290 */ /* 0x000fe4000fffe1ff */
[----:B------:R-:W-:Y:S02]  /*57d0*/  UIADD3 UR7, UPT, UPT, -UR6, URZ, URZ ;  /* 0x000000ff06077290 */ /* 0x000fe4000fffe1ff */
[----:B------:R-:W-:Y:S02]  /*57e0*/  @!UP0 UIMAD UR6, UR9, UR42, UR5 ;  /* 0x0000002a090682a4 */ /* 0x000fe4000f8e0205 */
[----:B------:R-:W-:Y:S02]  /*57f0*/  UIMAD UR14, UR15, UR4, UR14 ;  /* 0x000000040f0e72a4 */ /* 0x000fe4000f8e020e */
[----:B------:R-:W-:Y:S01]  /*5800*/  UIMAD UR13, UR34, UR7, UR13 ;  /* 0x00000007220d72a4 */ /* 0x000fe2000f8e020d */
[----:B------:R-:W-:Y:S02]  /*5810*/  @!UP0 UMOV UR5, UR8 ;  /* 0x0000000800058c82 */ /* 0x000fe40008000000 */
[----:B------:R-:W-:Y:S02]  /*5820*/  UIMAD UR14, UR5, UR15, UR14 ;  /* 0x0000000f050e72a4 */ /* 0x000fe4000f8e020e */
[----:B------:R-:W-:Y:S11]  /*5830*/  UIMAD UR13, UR6, UR34, UR13 ;  /* 0x00000022060d72a4 */ /* 0x000ff6000f8e020d */
[----:B------:R-:W-:Y:S01]  /*5840*/  @!UPT UIADD3 URZ, UPT, UPT, URZ, URZ, URZ ;  /* 0x000000fffffff290 */ /* 0x000fe2000fffe0ff */
.L_x_107:
[----:B------:R-:W3:Y:S01]  /*5850*/  @!UP3 LDCU.128 UR8, c[0x0][0xb10] ;  /* 0x00016200ff08b7ac */ /* 0x000ee20008000c00 */
[----:B------:R-:W-:Y:S02]  /*5860*/  ISETP.NE.U32.AND P0, PT, RZ, UR28, PT ;  /* 0x0000001cff007c0c */ /* 0x000fe4000bf05070 */
[----:B------:R-:W-:Y:S02]  /*5870*/  SHF.L.U32 R4, R11, 0x1f, RZ ;  /* 0x0000001f0b047819 */ /* 0x000fe400000006ff */
[----:B------:R-:W-:Y:S01]  /*5880*/  ISETP.NE.AND.EX P0, PT, RZ, UR29, PT, P0 ;  /* 0x0000001dff007c0c */ /* 0x000fe2000bf05300 */
[----:B------:R-:W4:Y:S01]  /*5890*/  @!UP3 LDCU UR5, c[0x0][0xb0c] ;  /* 0x00016180ff05b7ac */ /* 0x000f220008000800 */
[----:B------:R-:W-:Y:S02]  /*58a0*/  USHF.L.U32 UR19, UR20, 0x6, URZ ;  /* 0x0000000614137899 */ /* 0x000fe400080006ff */
[----:B------:R-:W-:Y:S02]  /*58b0*/  USHF.L.U32 UR18, UR26, 0x7, URZ ;  /* 0x000000071a127899 */ /* 0x000fe400080006ff */
[----:B---3--:R-:W-:Y:S07]  /*58c0*/  UIMAD.WIDE.U32 UR6, UR14, UR8, URZ ;  /* 0x000000080e0672a5 */ /* 0x008fee000f8e00ff */
[----:B------:R-:W-:Y:S01]  /*58d0*/  @!UP3 UMOV UR4, UR7 ;  /* 0x000000070004bc82 */ /* 0x000fe20008000000 */
[----:B----4-:R-:W-:Y:S02]  /*58e0*/  @!UP3 UISETP.NE.AND UP0, UPT, UR5, 0x1, UPT ;  /* 0x000000010500b88c */ /* 0x010fe4000bf05270 */
[----:B------:R-:W-:Y:S02]  /*58f0*/  @!UP3 USHF.R.U32.HI UR4, URZ, UR9, UR4 ;  /* 0x00000009ff04b299 */ /* 0x000fe40008011604 */
[----:B------:R-:W-:Y:S02]  /*5900*/  UIMAD.WIDE.U32 UR6, UR13, UR11, URZ ;  /* 0x0000000b0d0672a5 */ /* 0x000fe4000f8e00ff */
[----:B------:R-:W-:Y:S02]  /*5910*/  @!UP3 USEL UR8, UR14, UR4, !UP0 ;  /* 0x000000040e08b287 */ /* 0x000fe4000c000000 */
[----:B------:R-:W-:Y:S03]  /*5920*/  @!UP3 UISETP.NE.AND UP0, UPT, UR10, 0x1, UPT ;  /* 0x000000010a00b88c */ /* 0x000fe6000bf05270 */
[----:B------:R-:W-:Y:S02]  /*5930*/  @!UP3 UMOV UR6, UR7 ;  /* 0x000000070006bc82 */ /* 0x000fe40008000000 */
[----:B------:R-:W3:Y:S02]  /*5940*/  @!UP3 LDCU UR4, c[0x0][0xb20] ;  /* 0x00016400ff04b7ac */ /* 0x000ee40008000800 */
[----:B---3--:R-:W-:Y:S04]  /*5950*/  @!UP3 USHF.R.U32.HI UR6, URZ, UR4, UR6 ;  /* 0x00000004ff06b299 */ /* 0x008fe80008011606 */
[----:B------:R-:W-:Y:S04]  /*5960*/  @!UP3 USEL UR6, UR13, UR6, !UP0 ;  /* 0x000000060d06b287 */ /* 0x000fe8000c000000 */
[----:B------:R-:W-:Y:S02]  /*5970*/  @!UP3 UIADD3 UR4, UPT, UPT, -UR8, UR6, URZ ;  /* 0x000000060804b290 */ /* 0x000fe4000fffe1ff */
[----:B------:R-:W-:Y:S02]  /*5980*/  @!UP3 UIADD3 UR6, UPT, UPT, UR8, -UR6, URZ ;  /* 0x800000060806b290 */ /* 0x000fe4000fffe0ff */
[----:B------:R-:W-:Y:S02]  /*5990*/  @!UP3 UIMAD UR14, UR4, UR5, UR14 ;  /* 0x00000005040eb2a4 */ /* 0x000fe4000f8e020e */
[----:B------:R-:W-:Y:S01]  /*59a0*/  @!UP3 UIMAD UR13, UR6, UR10, UR13 ;  /* 0x0000000a060db2a4 */ /* 0x000fe2000f8e020d */
[----:B------:R-:W-:Y:S11]  /*59b0*/  BRA.U UP4, `(.L_x_108) ;  /* 0x0000000104107547 */ /* 0x000ff6000b800000 */
[----:B------:R-:W-:Y:S04]  /*59c0*/  MOV R2, UR37 ;  /* 0x0000002500027c02 */ /* 0x000fe80008000f00 */
[----:B------:R-:W-:Y:S04]  /*59d0*/  SHF.L.U32 R2, R2, 0x1f, RZ ;  /* 0x0000001f02027819 */ /* 0x000fe800000006ff */
[----:B------:R-:W3:Y:S02]  /*59e0*/  SYNCS.PHASECHK.TRANS64.TRYWAIT P1, [UR21+0x248], R2 ;  /* 0x00024802ff0075a7 */ /* 0x000ee40008021115 */
[----:B---3--:R-:W-:Y:S05]  /*59f0*/  @!P1 BRA `(.L_x_109) ;  /* 0x0000004400249947 */ /* 0x008fea0003800000 */
.L_x_108:
[----:B------:R-:W-:Y:S05]  /*5a00*/  BRA.U !UP6, `(.L_x_110) ;  /* 0x000000010e387547 */ /* 0x000fea000b800000 */
[----:B------:R-:W-:Y:S01]  /*5a10*/  UPLOP3.LUT UP1, UPT, UPT, UPT, UP5, 0x80, 0x8 ;  /* 0x000000000008789c */ /* 0x000fe20003f2f050 */
[----:B--2---:R-:W-:Y:S01]  /*5a20*/  HFMA2 R0, -RZ, RZ, 0, 5.9604644775390625e-08 ;  /* 0x00000001ff007431 */ /* 0x004fe200000001ff */
[----:B------:R-:W2:Y:S01]  /*5a30*/  LDCU.64 UR8, c[0x0][0x358] ;  /* 0x00006b00ff0877ac */ /* 0x000ea20008000a00 */
[----:B------:R-:W-:Y:S03]  /*5a40*/  IMAD.MOV.U32 R74, RZ, RZ, 0x1 ;  /* 0x00000001ff4a7424 */ /* 0x000fe600078e00ff */
[----:B------:R-:W-:Y:S05]  /*5a50*/  PLOP3.LUT P1, PT, PT, PT, UP1, 0x80, 0x8 ;  /* 0x000000000008781c */ /* 0x000fea0003f2f018 */
[----:B------:R-:W3:Y:S01]  /*5a60*/  @UP1 LDCU.64 UR4, c[0x0][0x888] ;  /* 0x00011100ff0417ac */ /* 0x000ee20008000a00 */
[----:B------:R-:W-:Y:S07]  /*5a70*/  @UP1 UIMAD UR6, UR36, UR28, URZ ;  /* 0x0000001c240612a4 */ /* 0x000fee000f8e02ff */
[----:B------:R-:W-:Y:S01]  /*5a80*/  @!P1 PRMT R74, R0, 0x7610, R74 ;  /* 0x00007610004a9816 */ /* 0x000fe2000000004a */
[----:B---3--:R-:W-:Y:S06]  /*5a90*/  @UP1 UIMAD.WIDE UR4, UR6, 0x4, UR4 ;  /* 0x00000004060418a5 */ /* 0x008fec000f8e0204 */
[----:B-----5:R-:W-:Y:S01]  /*5aa0*/  IMAD.U32 R40, RZ, RZ, UR4 ;  /* 0x00000004ff287e24 */ /* 0x020fe2000f8e00ff */
[----:B------:R-:W-:Y:S04]  /*5ab0*/  MOV R41, UR5 ;  /* 0x0000000500297c02 */ /* 0x000fe80008000f00 */
[----:B------:R-:W3:Y:S01]  /*5ac0*/  @!UP1 LDCU UR4, c[0x0][0x880] ;  /* 0x00011000ff0497ac */ /* 0x000ee20008000800 */
[----:B--2---:R4:W5:Y:S02]  /*5ad0*/  @P1 LDG.E R40, desc[UR8][R40.64] ;  /* 0x0000000828281981 */ /* 0x004964000c1e1900 */
[----:B---34-:R-:W-:Y:S07]  /*5ae0*/  @!P1 IMAD.U32 R40, RZ, RZ, UR4 ;  /* 0x00000004ff289e24 */ /* 0x018fee000f8e00ff */
.L_x_110:
[----:B-----5:R-:W-:Y:S01]  /*5af0*/  @!P0 ISETP.EQ.AND P2, PT, R40, RZ, PT ;  /* 0x000000ff2800820c */ /* 0x020fe20003f42270 */
[----:B------:R-:W-:Y:S01]  /*5b00*/  @!UPT UIADD3 URZ, UPT, UPT, URZ, URZ, URZ ;  /* 0x000000fffffff290 */ /* 0x000fe2000fffe0ff */
[----:B------:R-:W-:Y:S11]  /*5b10*/  @!P0 BRA `(.L_x_111) ;  /* 0x0000000000148947 */ /* 0x000ff60003800000 */
[----:B------:R-:W-:Y:S02]  /*5b20*/  LOP3.LUT P0, RZ, R74, 0xff, RZ, 0xc0, !PT ;  /* 0x000000ff4aff7812 */ /* 0x000fe4000780c0ff */
[----:B------:R-:W-:Y:S04]  /*5b30*/  PLOP3.LUT P2, PT, PT, PT, UP1, 0x80, 0x8 ;  /* 0x000000000008781c */ /* 0x000fe80003f4f018 */
[----:B------:R-:W-:Y:S07]  /*5b40*/  PLOP3.LUT P2, PT, P2, PT, PT, 0x8, 0x80 ;  /* 0x000000000080781c */ /* 0x000fee000174e170 */
[----:B------:R-:W-:Y:S11]  /*5b50*/  @P0 ISETP.EQ.AND P2, PT, R40, RZ, PT ;  /* 0x000000ff2800020c */ /* 0x000ff60003f42270 */
[----:B------:R-:W-:Y:S02]  /*5b60*/  @!UPT UIADD3 URZ, UPT, UPT, URZ, URZ, URZ ;  /* 0x000000fffffff290 */ /* 0x000fe4000fffe0ff */
.L_x_111:
[----:B------:R-:W3:Y:S01]  /*5b70*/  SYNCS.PHASECHK.TRANS64.TRYWAIT P0, [UR21+0x230], R4 ;  /* 0x00023004ff0075a7 */ /* 0x000ee20008001115 */
[----:B------:R-:W-:Y:S04]  /*5b80*/  ELECT P1, URZ, PT ;  /* 0x0000000000ff782f */ /* 0x000fe80003820000 */
[----:B------:R-:W-:Y:S01]  /*5b90*/  PLOP3.LUT P1, PT, P2, P1, PT, 0xf2, 0x2f ;  /* 0x00000000002f781c */ /* 0x000fe20001723e72 */
[----:B------:R-:W-:Y:S01]  /*5ba0*/  @!UPT UIADD3 URZ, UPT, UPT, URZ, URZ, URZ ;  /* 0x000000fffffff290 */ /* 0x000fe2000fffe0ff */
[----:B---3--:R-:W-:Y:S11]  /*5bb0*/  @!P0 BRA `(.L_x_112) ;  /* 0x0000004000cc8947 */ /* 0x008ff60003800000 */
.L_x_233:
[----:B--2---:R-:W-:Y:S01]  /*5bc0*/  @!P1 IADD3 R2, P0, PT, R12, 0x580, RZ ;  /* 0x000005800c029810 */ /* 0x004fe20007f1e0ff */
[----:B------:R-:W-:Y:S01]  /*5bd0*/  VOTEU.ALL UP0, P1 ;  /* 0x0000000000ff7886 */ /* 0x000fe20000800000 */
[----:B------:R-:W-:Y:S01]  /*5be0*/  UMOV UR6, 0x0 ;  /* 0x0000000000067882 */ /* 0x000fe20000000000 */
[----:B------:R-:W-:Y:S01]  /*5bf0*/  UMOV UR7, 0x10000000 ;  /* 0x1000000000077882 */ /* 0x000fe20000000000 */
[----:B------:R-:W-:Y:S01]  /*5c00*/  @!P1 R2UR UR5, R2 ;  /* 0x00000000020592ca */ /* 0x000fe200000e0000 */
[----:B------:R-:W-:Y:S01]  /*5c10*/  @!P1 IMAD.X R0, RZ, RZ, R13, P0 ;  /* 0x000000ffff009224 */ /* 0x000fe200000e060d */
[----:B------:R-:W-:Y:S01]  /*5c20*/  @!UP0 UIADD3 UR16, UPT, UPT, UR21, 0x400, URZ ;  /* 0x0000040015108890 */ /* 0x000fe2000fffe0ff */
[----:B------:R-:W-:Y:S01]  /*5c30*/  VIADD R10, R10, 0x1 ;  /* 0x000000010a0a7836 */ /* 0x000fe20000000000 */
[----:B------:R-:W-:Y:S01]  /*5c40*/  VOTEU.ALL UP0, P1 ;  /* 0x0000000000ff7886 */ /* 0x000fe20000800000 */
[----:B------:R-:W-:Y:S01]  /*5c50*/  UMOV UR20, UR36 ;  /* 0x0000002400147c82 */ /* 0x000fe20008000000 */
[----:B------:R-:W-:Y:S01]  /*5c60*/  @!P1 R2UR UR4, R0 ;  /* 0x00000000000492ca */ /* 0x000fe200000e0000 */
[----:B------:R-:W-:Y:S06]  /*5c70*/  @!P1 IMAD.MOV.U32 R0, RZ, RZ, 0x1000 ;  /* 0x00001000ff009424 */ /* 0x000fec00078e00ff */
[----:B------:R-:W-:Y:S06]  /*5c80*/  IMAD.U32 R6, RZ, RZ, UR5 ;  /* 0x00000005ff067e24 */ /* 0x000fec000f8e00ff */
[----:B------:R-:W-:Y:S01]  /*5c90*/  IMAD.U32 R7, RZ, RZ, UR4 ;  /* 0x00000004ff077e24 */ /* 0x000fe2000f8e00ff */
[----:B------:R-:W-:Y:S04]  /*5ca0*/  @!P1 R2UR UR4, R6 ;  /* 0x00000000060492ca */ /* 0x000fe800000e0000 */
[----:B------:R-:W-:Y:S11]  /*5cb0*/  @!P1 R2UR UR5, R7 ;  /* 0x00000000070592ca */ /* 0x000ff600000e0000 */
[----:B------:R-:W-:Y:S02]  /*5cc0*/  @!UPT UIADD3 URZ, UPT, UPT, URZ, URZ, URZ ;  /* 0x000000fffffff290 */ /* 0x000fe4000fffe0ff */
[----:B------:R2:W-:Y:S01]  /*5cd0*/  @!UP0 UTMALDG.3D [UR16], [UR4], desc[UR6] ;  /* 0x00000610040085b4 */ /* 0x0005e20008011000 */
[----:B------:R3:W-:Y:S01]  /*5ce0*/  @!P1 SYNCS.ARRIVE.TRANS64.RED.A0TR RZ, [UR21+0x220], R0 ;  /* 0x00022000ffff99a7 */ /* 0x0007e20008300415 */
[----:B--2---:R-:W-:Y:S09]  /*5cf0*/  UPRMT UR4, UR45, 0x654, UR17 ;  /* 0x000006542d047896 */ /* 0x004ff20008000011 */
[----:B------:R-:W-:Y:S01]  /*5d00*/  SYNCS.ARRIVE.TRANS64.RED.A1T0 RZ, [UR4], RZ ;  /* 0x000000ffffff79a7 */ /* 0x000fe20008100404 */
[----:B------:R-:W2:Y:S02]  /*5d10*/  SYNCS.PHASECHK.TRANS64.TRYWAIT P0, [UR21+0x238], R4 ;  /* 0x00023804ff0075a7 */ /* 0x000ea40008001115 */
[----:B--23--:R-:W-:Y:S05]  /*5d20*/  @!P0 BRA `(.L_x_113) ;  /* 0x0000004000888947 */ /* 0x00cfea0003800000 */
.L_x_235:
[----:B------:R-:W-:Y:S01]  /*5d30*/  @!P1 IADD3 R2, P0, PT, R12, 0x580, RZ ;  /* 0x000005800c029810 */ /* 0x000fe20007f1e0ff */
[----:B------:R-:W-:Y:S01]  /*5d40*/  VOTEU.ALL UP0, P1 ;  /* 0x0000000000ff7886 */ /* 0x000fe20000800000 */
[----:B------:R-:W-:Y:S01]  /*5d50*/  UMOV UR6, 0x0 ;  /* 0x0000000000067882 */ /* 0x000fe20000000000 */
[----:B------:R-:W-:Y:S01]  /*5d60*/  UMOV UR7, 0x10000000 ;  /* 0x1000000000077882 */ /* 0x000fe20000000000 */
[----:B------:R-:W-:Y:S01]  /*5d70*/  @!P1 R2UR UR5, R2 ;  /* 0x00000000020592ca */ /* 0x000fe200000e0000 */
[----:B--2---:R-:W-:Y:S01]  /*5d80*/  @!P1 IMAD.X R0, RZ, RZ, R13, P0 ;  /* 0x000000ffff009224 */ /* 0x004fe200000e060d */
[----:B------:R-:W-:Y:S01]  /*5d90*/  @!UP0 UIADD3 UR10, UPT, UPT, UR18, 0x40, URZ ;  /* 0x00000040120a8890 */ /* 0x000fe2000fffe0ff */
[----:B------:R-:W-:Y:S01]  /*5da0*/  R2UR UR16, R76 ;  /* 0x000000004c1072ca */ /* 0x000fe200000e0000 */
[----:B------:R-:W-:Y:S01]  /*5db0*/  @!UP0 UIADD3 UR8, UPT, UPT, UR21, 0x1400, URZ ;  /* 0x0000140015088890 */ /* 0x000fe2000fffe0ff */
[----:B------:R-:W-:Y:S01]  /*5dc0*/  ISETP.NE.AND P0, PT, R10, 0x2, PT ;  /* 0x000000020a00780c */ /* 0x000fe20003f05270 */
[----:B------:R-:W-:Y:S01]  /*5dd0*/  @!UP0 UIADD3 UR9, UPT, UPT, UR21, 0x228, URZ ;  /* 0x0000022815098890 */ /* 0x000fe2000fffe0ff */
[----:B------:R-:W-:Y:S01]  /*5de0*/  @!P1 R2UR UR4, R0 ;  /* 0x00000000000492ca */ /* 0x000fe200000e0000 */
[----:B------:R-:W-:Y:S01]  /*5df0*/  VOTEU.ALL UP0, P1 ;  /* 0x0000000000ff7886 */ /* 0x000fe20000800000 */
[----:B------:R-:W-:Y:S01]  /*5e00*/  UMOV UR11, UR19 ;  /* 0x00000013000b7c82 */ /* 0x000fe20008000000 */
[----:B------:R-:W-:Y:S01]  /*5e10*/  UMOV UR12, UR36 ;  /* 0x00000024000c7c82 */ /* 0x000fe20008000000 */
[----:B------:R-:W-:Y:S01]  /*5e20*/  SEL R0, RZ, 0x1, P0 ;  /* 0x00000001ff007807 */ /* 0x000fe20000000000 */
[----:B------:R-:W-:Y:S01]  /*5e30*/  UIADD3 UR26, UPT, UPT, UR13, UR63, URZ ;  /* 0x0000003f0d1a7290 */ /* 0x000fe2000fffe0ff */
[----:B------:R-:W-:Y:S01]  /*5e40*/  IMAD.U32 R4, RZ, RZ, UR5 ;  /* 0x00000005ff047e24 */ /* 0x000fe2000f8e00ff */
[----:B------:R-:W-:Y:S01]  /*5e50*/  LOP3.LUT R11, R11, 0x1, RZ, 0x3c, !PT ;  /* 0x000000010b0b7812 */ /* 0x000fe200078e3cff */
[----:B------:R-:W-:Y:S01]  /*5e60*/  UMOV UR36, UR27 ;  /* 0x0000001b00247c82 */ /* 0x000fe20008000000 */
[----:B------:R-:W-:Y:S01]  /*5e70*/  LOP3.LUT R9, R9, R0, RZ, 0x3c, !PT ;  /* 0x0000000009097212 */ /* 0x000fe200078e3cff */
[----:B------:R-:W-:Y:S01]  /*5e80*/  UIADD3 UR20, UPT, UPT, UR14, UR16, URZ ;  /* 0x000000100e147290 */ /* 0x000fe2000fffe0ff */
[----:B------:R-:W-:Y:S01]  /*5e90*/  SEL R10, R10, RZ, P0 ;  /* 0x000000ff0a0a7207 */ /* 0x000fe20000000000 */
[----:B------:R-:W-:Y:S01]  /*5ea0*/  UPLOP3.LUT UP4, UPT, UPT, UPT, UPT, 0x80, 0x8 ;  /* 0x000000000008789c */ /* 0x000fe20003f8f070 */
[----:B------:R-:W-:Y:S01]  /*5eb0*/  IMAD.U32 R5, RZ, RZ, UR4 ;  /* 0x00000004ff057e24 */ /* 0x000fe2000f8e00ff */
[----:B------:R-:W-:Y:S04]  /*5ec0*/  @!P1 R2UR UR4, R4 ;  /* 0x00000000040492ca */ /* 0x000fe800000e0000 */
[----:B------:R-:W-:Y:S11]  /*5ed0*/  @!P1 R2UR UR5, R5 ;  /* 0x00000000050592ca */ /* 0x000ff600000e0000 */
[----:B------:R-:W-:Y:S02]  /*5ee0*/  @!UPT UIADD3 URZ, UPT, UPT, URZ, URZ, URZ ;  /* 0x000000fffffff290 */ /* 0x000fe4000fffe0ff */
[----:B------:R2:W-:Y:S01]  /*5ef0*/  @!UP0 UTMALDG.3D [UR8], [UR4], desc[UR6] ;  /* 0x00000608040085b4 */ /* 0x0005e20008011000 */
[----:B------:R2:W-:Y:S01]  /*5f00*/  @!P1 SYNCS.ARRIVE.TRANS64.RED.A0TR RZ, [UR21+0x228], R3 ;  /* 0x00022803ffff99a7 */ /* 0x0005e20008300415 */
[----:B------:R-:W-:Y:S01]  /*5f10*/  SYNCS.ARRIVE.TRANS64.RED.A1T0 RZ, [UR38], RZ ;  /* 0x000000ffffff79a7 */ /* 0x000fe20008100426 */
[----:B------:R-:W-:Y:S05]  /*5f20*/  BRA.U UP2, `(.L_x_114) ;  /* 0xfffffff5020c7547 */ /* 0x000fea000b83ffff */
[----:B------:R-:W-:-:S04]  /*5f30*/  SHF.L.U32 R2, R11, 0x1f, RZ ;  /* 0x0000001f0b027819 */ /* 0x000fc800000006ff */
[----:B------:R-:W3:Y:S02]  /*5f40*/  SYNCS.PHASECHK.TRANS64.TRYWAIT P0, [UR21+0x230], R2 ;  /* 0x00023002ff0075a7 */ /* 0x000ee40008001115 */
[----:B---3--:R-:W-:Y:S05]  /*5f50*/  @!P0 BRA `(.L_x_115) ;  /* 0x0000004000148947 */ /* 0x008fea0003800000 */
.L_x_237:
[----:B---3--:R-:W-:-:S07]  /*5f60*/  MOV R0, UR21 ;  /* 0x0000001500007c02 */ /* 0x008fce0008000f00 */
.L_x_116:
[----:B---3--:R-:W-:-:S04]  /*5f70*/  SHF.L.U32 R2, R11, 0x1f, RZ ;  /* 0x0000001f0b027819 */ /* 0x008fc800000006ff */
[----:B------:R3:W4:Y:S03]  /*5f80*/  SYNCS.PHASECHK.TRANS64.TRYWAIT P0, [R0+URZ+0x238], R2 ;  /* 0x00023802000075a7 */ /* 0x00072600080011ff */
[----:B----4-:R-:W-:Y:S05]  /*5f90*/  @!P0 NANOSLEEP.SYNCS 0x989680 ;  /* 0x009896800000895d */ /* 0x010fea0003900000 */
[----:B------:R-:W4:Y:S02]  /*5fa0*/  @!P0 SYNCS.PHASECHK.TRANS64 P0, [R0+URZ+0x238], R2 ;  /* 0x00023802000085a7 */ /* 0x000f2400080010ff */
[----:B-12-4-:R-:W-:Y:S05]  /*5fb0*/  @P0 EXIT ;  /* 0x000000000000094d */ /* 0x016fea0003800000 */
[----:B------:R-:W-:Y:S05]  /*5fc0*/  BRA `(.L_x_116) ;  /* 0xfffffffc00e87947 */ /* 0x000fea000383ffff */
.L_x_105:
[----:B------:R-:W-:-:S06]  /*5fd0*/  UISETP.GE.AND UP0, UPT, UR18, 0x4, UPT ;  /* 0x000000041200788c */ /* 0x000fcc000bf06270 */
[----:B------:R-:W-:-:S13]  /*5fe0*/  PLOP3.LUT P0, PT, PT, PT, UP0, 0x80, 0x8 ;  /* 0x000000000008781c */ /* 0x000fda0003f0f008 */
[----:B-1----:R-:W-:Y:S05]  /*5ff0*/  @!P0 EXIT ;  /* 0x000000000000894d */ /* 0x002fea0003800000 */
[----:B------:R-:W-:Y:S01]  /*6000*/  BAR.SYNC.DEFER_BLOCKING 0x6, 0xa0 ;  /* 0x0182800000007b1d */ /* 0x000fe20000010000 */
[C---:B------:R-:W-:Y:S01]  /*6010*/  IMAD.SHL.U32 R7, R84.reuse, 0x40, RZ ;  /* 0x0000004054077824 */ /* 0x040fe200078e00ff */
[C---:B------:R-:W-:Y:S01]  /*6020*/  LOP3.LUT R86, R84.reuse, 0x60, RZ, 0xc0, !PT ;  /* 0x0000006054567812 */ /* 0x040fe200078ec0ff */
[C---:B------:R-:W-:Y:S01]  /*6030*/  IMAD.SHL.U32 R4, R84.reuse, 0x20, RZ ;  /* 0x0000002054047824 */ /* 0x040fe200078e00ff */
[----:B------:R-:W-:Y:S01]  /*6040*/  CS2R R82, SRZ ;  /* 0x0000000000527805 */ /* 0x000fe2000001ff00 */
[C---:B------:R-:W-:Y:S01]  /*6050*/  IMAD.SHL.U32 R5, R84.reuse, 0x8, RZ ;  /* 0x0000000854057824 */ /* 0x040fe200078e00ff */
[----:B------:R-:W-:Y:S02]  /*6060*/  UMOV UR44, 0x400 ;  /* 0x00000400002c7882 */ /* 0x000fe40000000000 */
[----:B------:R-:W1:Y:S01]  /*6070*/  LDC.64 R72, c[0x0][0x8b0] ;  /* 0x00022c00ff487b82 */ /* 0x000e620000000a00 */
[----:B------:R-:W-:Y:S01]  /*6080*/  ULEA UR44, UR45, UR44, 0x18 ;  /* 0x0000002c2d2c7291 */ /* 0x000fe2000f8ec0ff */
[----:B------:R-:W-:Y:S01]  /*6090*/  LOP3.LUT R6, R7, 0x180, RZ, 0xc0, !PT ;  /* 0x0000018007067812 */ /* 0x000fe200078ec0ff */
[----:B------:R-:W-:Y:S01]  /*60a0*/  IMAD.U32 R37, R84, 0x10000, RZ ;  /* 0x0001000054257824 */ /* 0x000fe200078e00ff */
[----:B------:R-:W-:Y:S01]  /*60b0*/  LOP3.LUT R4, R4, 0xc00, RZ, 0xc0, !PT ;  /* 0x00000c0004047812 */ /* 0x000fe200078ec0ff */
[----:B------:R-:W-:Y:S01]  /*60c0*/  UIADD3 UR4, UPT, UPT, UR44, 0x2400, URZ ;  /* 0x000024002c047890 */ /* 0x000fe2000fffe0ff */
[----:B------:R-:W-:Y:S01]  /*60d0*/  LOP3.LUT R5, R6, 0x30, R5, 0xf8, !PT ;  /* 0x0000003006057812 */ /* 0x000fe200078ef805 */
[----:B------:R-:W-:Y:S01]  /*60e0*/  IMAD.SHL.U32 R6, R84, 0x2, RZ ;  /* 0x0000000254067824 */ /* 0x000fe200078e00ff */
[----:B------:R-:W2:Y:S01]  /*60f0*/  LDC.64 R70, c[0x0][0x8a8] ;  /* 0x00022a00ff467b82 */ /* 0x000ea20000000a00 */
[----:B------:R-:W-:Y:S01]  /*6100*/  LOP3.LUT R4, R4, 0x40, R7, 0xf8, !PT ;  /* 0x0000004004047812 */ /* 0x000fe200078ef807 */
[----:B------:R-:W-:Y:S01]  /*6110*/  IMAD.MOV.U32 R36, RZ, RZ, RZ ;  /* 0x000000ffff247224 */ /* 0x000fe200078e00ff */
[----:B------:R-:W-:Y:S01]  /*6120*/  LOP3.LUT R37, R37, 0x600000, RZ, 0xc0, !PT ;  /* 0x0060000025257812 */ /* 0x000fe200078ec0ff */
[----:B------:R-:W-:Y:S01]  /*6130*/  IMAD.MOV.U32 R78, RZ, RZ, RZ ;  /* 0x000000ffff4e7224 */ /* 0x000fe200078e00ff */
[----:B------:R-:W-:-:S02]  /*6140*/  LOP3.LUT R84, R84, 0x2, RZ, 0xc0, !PT ;  /* 0x0000000254547812 */ /* 0x000fc400078ec0ff */
[----:B------:R-:W-:Y:S02]  /*6150*/  CS2R R80, SRZ ;  /* 0x0000000000507805 */ /* 0x000fe4000001ff00 */
[----:B------:R-:W-:Y:S01]  /*6160*/  LOP3.LUT R5, R5, 0x20, R6, 0x78, !PT ;  /* 0x0000002005057812 */ /* 0x000fe200078e7806 */
[----:B------:R-:W-:Y:S01]  /*6170*/  IMAD.U32 R85, RZ, RZ, UR4 ;  /* 0x00000004ff557e24 */ /* 0x000fe2000f8e00ff */
[----:B------:R-:W3:Y:S01]  /*6180*/  LDS R0, [UR44+0x300] ;  /* 0x0003002cff007984 */ /* 0x000ee20008000800 */
[----:B------:R-:W-:Y:S01]  /*6190*/  LOP3.LUT R4, R4, 0x200, R7, 0xf8, !PT ;  /* 0x0000020004047812 */ /* 0x000fe200078ef807 */
[----:B------:R-:W-:Y:S01]  /*61a0*/  IMAD.MOV R79, RZ, RZ, -R84 ;  /* 0x000000ffff4f7224 */ /* 0x000fe200078e0a54 */
[----:B------:R-:W4:Y:S02]  /*61b0*/  LDCU UR58, c[0x0][0x370] ;  /* 0x00006e00ff3a77ac */ /* 0x000f240008000800 */
[----:B------:R-:W-:Y:S01]  /*61c0*/  LOP3.LUT R69, R4, R5, RZ, 0xfc, !PT ;  /* 0x0000000504457212 */ /* 0x000fe200078efcff */
[----:B------:R-:W1:Y:S01]  /*61d0*/  LDCU UR43, c[0x0][0xb0c] ;  /* 0x00016180ff2b77ac */ /* 0x000e620008000800 */
[----:B------:R-:W1:Y:S01]  /*61e0*/  LDCU UR39, c[0x0][0xb30] ;  /* 0x00016600ff2777ac */ /* 0x000e620008000800 */
[----:B------:R-:W1:Y:S01]  /*61f0*/  LDCU.64 UR56, c[0x0][0x888] ;  /* 0x00011100ff3877ac */ /* 0x000e620008000a00 */
[----:B------:R-:W1:Y:S01]  /*6200*/  LDCU.64 UR40, c[0x0][0xb28] ;  /* 0x00016500ff2877ac */ /* 0x000e620008000a00 */
[----:B------:R-:W1:Y:S01]  /*6210*/  LDCU.64 UR60, c[0x0][0x890] ;  /* 0x00011200ff3c77ac */ /* 0x000e620008000a00 */
[----:B------:R-:W1:Y:S01]  /*6220*/  LDCU.128 UR52, c[0x0][0xb10] ;  /* 0x00016200ff3477ac */ /* 0x000e620008000c00 */
[----:B------:R-:W1:Y:S01]  /*6230*/  LDCU UR47, c[0x0][0x374] ;  /* 0x00006e80ff2f77ac */ /* 0x000e620008000800 */
[----:B------:R-:W-:Y:S01]  /*6240*/  UIADD3 UR62, UPT, UPT, UR44, 0x400, URZ ;  /* 0x000004002c3e7890 */ /* 0x000fe2000fffe0ff */
[----:B-1234-:R-:W-:-:S11]  /*6250*/  IMAD.IADD R37, R0, 0x1, R37 ;  /* 0x0000000100257824 */ /* 0x01efd600078e0225 */
.L_x_142:
[----:B------:R-:W-:Y:S02]  /*6260*/  LEA R3, R78, UR44, 0x3 ;  /* 0x0000002c4e037c11 */ /* 0x000fe4000f8e18ff */
[----:B------:R-:W-:Y:S02]  /*6270*/  SHF.L.U32 R0, R82, 0x1f, RZ ;  /* 0x0000001f52007819 */ /* 0x000fe400000006ff */
[----:B-1----:R-:W-:Y:S02]  /*6280*/  LEA R4, R78, UR44, 0x4 ;  /* 0x0000002c4e047c11 */ /* 0x002fe4000f8e20ff */
[----:B------:R-:W1:Y:S02]  /*6290*/  SYNCS.PHASECHK.TRANS64.TRYWAIT P0, [R3+URZ+0x250], R0 ;  /* 0x00025000030075a7 */ /* 0x000e6400080011ff */
[----:B-1----:R-:W-:Y:S05]  /*62a0*/  @!P0 BRA `(.L_x_117) ;  /* 0x0000003c00588947 */ /* 0x002fea0003800000 */
.L_x_238:
        /* <DEDUP_REMOVED lines=8> */
[----:B--2---:R-:W-:Y:S11]  /*6330*/  LOP3.LUT P0, RZ, R6, 0x1, RZ, 0xc0, !PT ;  /* 0x0000000106ff7812 */ /* 0x004ff6000780c0ff */
[----:B------:R-:W-:Y:S02]  /*6340*/  @!UPT UIADD3 URZ, UPT, UPT, URZ, URZ, URZ ;  /* 0x000000fffffff290 */ /* 0x000fe4000fffe0ff */
[----:B---3--:R-:W-:Y:S01]  /*6350*/  VOTEU.ANY UP1, P0 ;  /* 0x0000000000ff7886 */ /* 0x008fe20000020100 */
[----:B------:R-:W-:Y:S01]  /*6360*/  PLOP3.LUT P0, PT, PT, PT, UP1, 0x80, 0x8 ;  /* 0x000000000008781c */ /* 0x000fe20003f0f018 */
[----:B------:R-:W-:Y:S11]  /*6370*/  UP2UR UR46, UPR, URZ, 0x2 ;  /* 0x00000002ff2e7883 */ /* 0x000ff60008000000 */
[----:B------:R-:W-:Y:S01]  /*6380*/  @!UPT UIADD3 URZ, UPT, UPT, URZ, URZ, URZ ;  /* 0x000000fffffff290 */ /* 0x000fe2000fffe0ff */
[----:B-1----:R-:W-:Y:S02]  /*6390*/  @P0 SHF.R.U32.HI R0, RZ, 0x10, R5 ;  /* 0x00000010ff000819 */ /* 0x002fe40000011605 */
        /* <DEDUP_REMOVED lines=12> */
[----:B------:R-:W2:Y:S01]  /*6460*/  LDCU UR12, c[0x0][0xb20] ;  /* 0x00016400ff0c77ac */ /* 0x000ea20008000800 */
[----:B------:R-:W-:Y:S02]  /*6470*/  UIMAD.WIDE.U32 UR4, UR47, UR55, URZ ;  /* 0x000000372f0472a5 */ /* 0x000fe4000f8e00ff */
[----:B------:R-:W-:Y:S02]  /*6480*/  UIMAD.WIDE.U32 UR6, UR58, UR52, URZ ;  /* 0x000000343a0672a5 */ /* 0x000fe4000f8e00ff */
[----:B------:R-:W-:Y:S02]  /*6490*/  UISETP.NE.AND UP0, UPT, UR54, 0x1, UPT ;  /* 0x000000013600788c */ /* 0x000fe4000bf05270 */
[----:B------:R-:W-:Y:S02]  /*64a0*/  UIMAD.WIDE.U32 UR8, UR37, UR55, URZ ;  /* 0x00000037250872a5 */ /* 0x000fe4000f8e00ff */
[----:B------:R-:W-:Y:S02]  /*64b0*/  UIMAD.WIDE.U32 UR10, UR38, UR52, URZ ;  /* 0x00000034260a72a5 */ /* 0x000fe4000f8e00ff */
[----:B------:R-:W-:Y:S02]  /*64c0*/  UISETP.NE.AND UP1, UPT, UR43, 0x1, UPT ;  /* 0x000000012b00788c */ /* 0x000fe4000bf25270 */
[----:B------:R-:W-:Y:S01]  /*64d0*/  UISETP.NE.AND UP2, UPT, UR42, 0x1, UPT ;  /* 0x000000012a00788c */ /* 0x000fe2000bf45270 */
[----:B------:R-:W-:Y:S02]  /*64e0*/  UMOV UR4, UR5 ;  /* 0x0000000500047c82 */ /* 0x000fe40008000000 */
[----:B--2---:R-:W-:Y:S03]  /*64f0*/  USHF.R.U32.HI UR5, URZ, UR12, UR4 ;  /* 0x0000000cff057299 */ /* 0x004fe60008011604 */
[----:B------:R-:W-:Y:S02]  /*6500*/  UMOV UR4, UR7 ;  /* 0x0000000700047c82 */ /* 0x000fe40008000000 */
[----:B------:R-:W-:Y:S02]  /*6510*/  USHF.R.U32.HI UR7, URZ, UR53, UR4 ;  /* 0x00000035ff077299 */ /* 0x000fe40008011604 */
[----:B------:R-:W-:Y:S02]  /*6520*/  USEL UR4, UR47, UR5, !UP0 ;  /* 0x000000052f047287 */ /* 0x000fe4000c000000 */
[----:B------:R-:W-:Y:S01]  /*6530*/  USEL UR7, UR58, UR7, !UP1 ;  /* 0x000000073a077287 */ /* 0x000fe2000c800000 */
[----:B------:R-:W-:Y:S01]  /*6540*/  UMOV UR5, UR9 ;  /* 0x0000000900057c82 */ /* 0x000fe20008000000 */
[----:B------:R-:W-:Y:S02]  /*6550*/  UIMAD.WIDE.U32 UR8, UR4, UR40, URZ ;  /* 0x00000028040872a5 */ /* 0x000fe4000f8e00ff */
[----:B------:R-:W-:Y:S03]  /*6560*/  USHF.R.U32.HI UR6, URZ, UR12, UR5 ;  /* 0x0000000cff067299 */ /* 0x000fe60008011605 */
[----:B------:R-:W-:Y:S01]  /*6570*/  UMOV UR5, UR11 ;  /* 0x0000000b00057c82 */ /* 0x000fe20008000000 */
[----:B------:R-:W-:Y:S02]  /*6580*/  UIMAD.WIDE.U32 UR10, UR7, UR40, URZ ;  /* 0x00000028070a72a5 */ /* 0x000fe4000f8e00ff */
[----:B------:R-:W-:Y:S02]  /*6590*/  USHF.R.U32.HI UR12, URZ, UR53, UR5 ;  /* 0x00000035ff0c7299 */ /* 0x000fe40008011605 */
[----:B------:R-:W-:Y:S01]  /*65a0*/  USEL UR6, UR37, UR6, !UP0 ;  /* 0x0000000625067287 */ /* 0x000fe2000c000000 */
[----:B------:R-:W-:Y:S02]  /*65b0*/  UMOV UR5, UR9 ;  /* 0x0000000900057c82 */ /* 0x000fe40008000000 */
[----:B------:R-:W-:Y:S01]  /*65c0*/  UMOV UR10, UR11 ;  /* 0x0000000b000a7c82 */ /* 0x000fe20008000000 */
[----:B------:R-:W-:Y:S02]  /*65d0*/  @UP2 USHF.R.U32.HI UR4, URZ, UR41, UR5 ;  /* 0x00000029ff042299 */ /* 0x000fe40008011605 */
[----:B------:R-:W-:Y:S02]  /*65e0*/  @UP2 USHF.R.U32.HI UR7, URZ, UR41, UR10 ;  /* 0x00000029ff072299 */ /* 0x000fe4000801160a */
[----:B------:R-:W-:Y:S02]  /*65f0*/  UIMAD UR4, UR42, UR4, URZ ;  /* 0x000000042a0472a4 */ /* 0x000fe4000f8e02ff */
[----:B------:R-:W-:Y:S02]  /*6600*/  UIMAD.WIDE.U32 UR10, UR6, UR40, URZ ;  /* 0x00000028060a72a5 */ /* 0x000fe4000f8e00ff */
[----:B------:R-:W-:Y:S02]  /*6610*/  USEL UR5, UR38, UR12, !UP1 ;  /* 0x0000000c26057287 */ /* 0x000fe4000c800000 */
[----:B------:R-:W-:Y:S02]  /*6620*/  UIMAD UR8, UR42, UR7, URZ ;  /* 0x000000072a0872a4 */ /* 0x000fe4000f8e02ff */
[----:B------:R-:W-:Y:S03]  /*6630*/  UISETP.GE.AND UP0, UPT, UR6, UR4, UPT ;  /* 0x000000040600728c */ /* 0x000fe6000bf06270 */
[----:B------:R-:W-:Y:S01]  /*6640*/  UMOV UR4, UR11 ;  /* 0x0000000b00047c82 */ /* 0x000fe20008000000 */
[----:B------:R-:W-:Y:S02]  /*6650*/  UISETP.GE.OR UP0, UPT, UR5, UR8, UP0 ;  /* 0x000000080500728c */ /* 0x000fe40008706670 */
[----:B------:R-:W-:Y:S02]  /*6660*/  USHF.R.U32.HI UR4, URZ, UR41, UR4 ;  /* 0x00000029ff047299 */ /* 0x000fe40008011604 */
[----:B------:R-:W-:Y:S02]  /*6670*/  UIMAD.WIDE.U32 UR8, UR5, UR40, URZ ;  /* 0x00000028050872a5 */ /* 0x000fe4000f8e00ff */
[----:B------:R-:W-:Y:S02]  /*6680*/  USEL UR11, UR6, UR4, !UP2 ;  /* 0x00000004060b7287 */ /* 0x000fe4000d000000 */
[----:B------:R-:W-:Y:S02]  /*6690*/  UIADD3 UR8, UPT, UPT, -UR5, URZ, URZ ;  /* 0x000000ff05087290 */ /* 0x000fe4000fffe1ff */
[----:B------:R-:W-:Y:S01]  /*66a0*/  UIADD3 UR10, UPT, UPT, -UR11, URZ, URZ ;  /* 0x000000ff0b0a7290 */ /* 0x000fe2000fffe1ff */
[----:B------:R-:W-:Y:S01]  /*66b0*/  @!UP0 UMOV UR4, UR9 ;  /* 0x0000000900048c82 */ /* 0x000fe20008000000 */
[----:B------:R-:W-:Y:S02]  /*66c0*/  UIADD3 UR9, UPT, UPT, -UR6, URZ, URZ ;  /* 0x000000ff06097290 */ /* 0x000fe4000fffe1ff */
[----:B------:R-:W-:Y:S02]  /*66d0*/  @!UP0 USHF.R.U32.HI UR4, URZ, UR41, UR4 ;  /* 0x00000029ff048299 */ /* 0x000fe40008011604 */
[----:B------:R-:W-:Y:S02]  /*66e0*/  UIMAD UR10, UR42, UR10, UR6 ;  /* 0x0000000a2a0a72a4 */ /* 0x000fe4000f8e0206 */
[----:B------:R-:W-:Y:S04]  /*66f0*/  @!UP0 USEL UR4, UR5, UR4, !UP2 ;  /* 0x0000000405048287 */ /* 0x000fe8000d000000 */
[----:B------:R-:W-:Y:S02]  /*6700*/  @!UP0 UIMAD UR10, UR7, UR10, UR4 ;  /* 0x0000000a070a82a4 */ /* 0x000fe4000f8e0204 */
[----:B------:R-:W-:Y:S02]  /*6710*/  @!UP0 UIADD3 UR11, UPT, UPT, UR11, -UR4, URZ ;  /* 0x800000040b0b8290 */ /* 0x000fe4000fffe0ff */
[----:B------:R-:W-:Y:S02]  /*6720*/  UIMAD UR7, UR43, UR8, UR38 ;  /* 0x000000082b0772a4 */ /* 0x000fe4000f8e0226 */
[----:B------:R-:W-:Y:S02]  /*6730*/  @!UP0 UIMAD UR6, UR11, UR42, UR5 ;  /* 0x0000002a0b0682a4 */ /* 0x000fe4000f8e0205 */
[----:B------:R-:W-:Y:S01]  /*6740*/  UIMAD UR4, UR54, UR9, UR37 ;  /* 0x00000009360472a4 */ /* 0x000fe2000f8e0225 */
[----:B------:R-:W-:Y:S02]  /*6750*/  @!UP0 UMOV UR5, UR10 ;  /* 0x0000000a00058c82 */ /* 0x000fe40008000000 */
[----:B------:R-:W-:Y:S02]  /*6760*/  UIMAD UR38, UR5, UR43, UR7 ;  /* 0x0000002b052672a4 */ /* 0x000fe4000f8e0207 */
[----:B------:R-:W-:Y:S11]  /*6770*/  UIMAD UR37, UR6, UR54, UR4 ;  /* 0x00000036062572a4 */ /* 0x000ff6000f8e0204 */
[----:B------:R-:W-:Y:S01]  /*6780*/  @!UPT UIADD3 URZ, UPT, UPT, URZ, URZ, URZ ;  /* 0x000000fffffff290 */ /* 0x000fe2000fffe0ff */
.L_x_118:
[----:B------:R-:W-:Y:S01]  /*6790*/  UISETP.NE.AND UP0, UPT, UR39, 0x1, UPT ;  /* 0x000000012700788c */ /* 0x000fe2000bf05270 */
[----:B------:R-:W-:Y:S01]  /*67a0*/  IADD3 R78, PT, PT, R78, 0x1, RZ ;  /* 0x000000014e4e7810 */ /* 0x000fe20007ffe0ff */
[----:B------:R-:W-:Y:S02]  /*67b0*/  USHF.L.U32 UR50, UR20, 0x6, URZ ;  /* 0x0000000614327899 */ /* 0x000fe400080006ff */
[----:B------:R-:W-:Y:S07]  /*67c0*/  USHF.L.U32 UR49, UR26, 0x7, URZ ;  /* 0x000000071a317899 */ /* 0x000fee00080006ff */
[----:B------:R-:W2:Y:S01]  /*67d0*/  @!UP0 LDCU.128 UR12, c[0x0][0xb10] ;  /* 0x00016200ff0c87ac */ /* 0x000ea20008000c00 */
[----:B------:R-:W3:Y:S01]  /*67e0*/  @!UP0 LDCU UR5, c[0x0][0xb0c] ;  /* 0x00016180ff0587ac */ /* 0x000ee20008000800 */
[----:B------:R-:W4:Y:S01]  /*67f0*/  @!UP0 LDCU UR10, c[0x0][0xb20] ;  /* 0x00016400ff0a87ac */ /* 0x000f220008000800 */
[----:B--2---:R-:W-:Y:S02]  /*6800*/  UIMAD.WIDE.U32 UR8, UR38, UR12, URZ ;  /* 0x0000000c260872a5 */ /* 0x004fe4000f8e00ff */
[----:B------:R-:W-:Y:S02]  /*6810*/  UIMAD.WIDE.U32 UR6, UR37, UR15, URZ ;  /* 0x0000000f250672a5 */ /* 0x000fe4000f8e00ff */
[----:B------:R-:W-:Y:S03]  /*6820*/  @!UP0 UISETP.NE.AND UP1, UPT, UR14, 0x1, UPT ;  /* 0x000000010e00888c */ /* 0x000fe6000bf25270 */
[----:B------:R-:W-:Y:S01]  /*6830*/  @!UP0 UMOV UR4, UR9 ;  /* 0x0000000900048c82 */ /* 0x000fe20008000000 */
[----:B---3--:R-:W-:Y:S02]  /*6840*/  @!UP0 UISETP.NE.AND UP2, UPT, UR5, 0x1, UPT ;  /* 0x000000010500888c */ /* 0x008fe4000bf45270 */
[----:B------:R-:W-:Y:S01]  /*6850*/  @!UP0 USHF.R.U32.HI UR4, URZ, UR13, UR4 ;  /* 0x0000000dff048299 */ /* 0x000fe20008011604 */
[----:B------:R-:W-:Y:S02]  /*6860*/  @!UP0 UMOV UR6, UR7 ;  /* 0x0000000700068c82 */ /* 0x000fe40008000000 */
[----:B----4-:R-:W-:Y:S02]  /*6870*/  @!UP0 USHF.R.U32.HI UR6, URZ, UR10, UR6 ;  /* 0x0000000aff068299 */ /* 0x010fe40008011606 */
[----:B------:R-:W-:Y:S02]  /*6880*/  @!UP0 USEL UR7, UR38, UR4, !UP2 ;  /* 0x0000000426078287 */ /* 0x000fe4000d000000 */
[----:B------:R-:W-:Y:S04]  /*6890*/  @!UP0 USEL UR6, UR37, UR6, !UP1 ;  /* 0x0000000625068287 */ /* 0x000fe8000c800000 */
[----:B------:R-:W-:Y:S02]  /*68a0*/  @!UP0 UIADD3 UR4, UPT, UPT, -UR7, UR6, URZ ;  /* 0x0000000607048290 */ /* 0x000fe4000fffe1ff */
[----:B------:R-:W-:Y:S02]  /*68b0*/  @!UP0 UIADD3 UR6, UPT, UPT, UR7, -UR6, URZ ;  /* 0x8000000607068290 */ /* 0x000fe4000fffe0ff */
[----:B------:R-:W-:Y:S02]  /*68c0*/  @!UP0 UIMAD UR38, UR4, UR5, UR38 ;  /* 0x00000005042682a4 */ /* 0x000fe4000f8e0226 */
[----:B------:R-:W-:Y:S02]  /*68d0*/  @!UP0 UIMAD UR37, UR6, UR14, UR37 ;  /* 0x0000000e062582a4 */ /* 0x000fe4000f8e0225 */
[----:B------:R-:W-:Y:S09]  /*68e0*/  ULOP3.LUT UP0, URZ, UR62, 0x1b0, URZ, 0xc0, !UPT ;  /* 0x000001b03eff7892 */ /* 0x000ff2000f80c0ff */
[----:B------:R-:W-:Y:S05]  /*68f0*/  BRA.U !UP0, `(.L_x_119) ;  /* 0x0000000108407547 */ /* 0x000fea000b800000 */
[----:B------:R-:W2:Y:S01]  /*6900*/  LDCU.64 UR8, c[0x4][0x80] ;  /* 0x01001000ff0877ac */ /* 0x000ea20008000a00 */
[----:B------:R-:W-:Y:S01]  /*6910*/  MOV R3, 0x0 ;  /* 0x0000000000037802 */ /* 0x000fe20000000f00 */
[----:B------:R-:W-:Y:S02]  /*6920*/  HFMA2 R12, -RZ, RZ, 0, 5.9604644775390625e-08 ;  /* 0x00000001ff0c7431 */ /* 0x000fe400000001ff */
[----:B------:R-:W-:Y:S02]  /*6930*/  IMAD.MOV.U32 R8, RZ, RZ, 0x70 ;  /* 0x00000070ff087424 */ /* 0x000fe400078e00ff */
[----:B------:R-:W-:Y:S01]  /*6940*/  IMAD.MOV.U32 R13, RZ, RZ, RZ ;  /* 0x000000ffff0d7224 */ /* 0x000fe200078e00ff */
[----:B------:R-:W3:Y:S01]  /*6950*/  LDCU.64 UR6, c[0x4][0x88] ;  /* 0x01001100ff0677ac */ /* 0x000ee20008000a00 */
[----:B------:R-:W4:Y:S01]  /*6960*/  LDC.64 R2, c[0x4][R3] ;  /* 0x0100000003027b82 */ /* 0x000f220000000a00 */
[----:B------:R-:W1:Y:S01]  /*6970*/  LDCU.64 UR4, c[0x4][0x8] ;  /* 0x01000100ff0477ac */ /* 0x000e620008000a00 */
[----:B--2---:R-:W-:Y:S01]  /*6980*/  MOV R5, UR9 ;  /* 0x0000000900057c02 */ /* 0x004fe20008000f00 */
[----:B------:R-:W-:Y:S01]  /*6990*/  IMAD.U32 R4, RZ, RZ, UR8 ;  /* 0x00000008ff047e24 */ /* 0x000fe2000f8e00ff */
[----:B---3--:R-:W-:Y:S01]  /*69a0*/  MOV R7, UR7 ;  /* 0x0000000700077c02 */ /* 0x008fe20008000f00 */
[----:B------:R-:W-:Y:S01]  /*69b0*/  IMAD.U32 R6, RZ, RZ, UR6 ;  /* 0x00000006ff067e24 */ /* 0x000fe2000f8e00ff */
[----:B-1----:R-:W-:Y:S01]  /*69c0*/  MOV R11, UR5 ;  /* 0x00000005000b7c02 */ /* 0x002fe20008000f00 */
[----:B------:R-:W-:Y:S02]  /*69d0*/  IMAD.U32 R10, RZ, RZ, UR4 ;  /* 0x00000004ff0a7e24 */ /* 0x000fe4000f8e00ff */
[----:B------:R-:W-:Y:S07]  /*69e0*/  LEPC R20, `(.L_x_119) ;  /* 0x000000001014794e */ /* 0x000fee0000000000 */
[----:B----45:R-:W-:Y:S05]  /*69f0*/  CALL.ABS.NOINC R2 ;  /* 0x0000000002007343 */ /* 0x030fea0003c00000 */
.L_x_119:
[----:B------:R-:W-:Y:S01]  /*6a00*/  LOP3.LUT P0, RZ, R85, 0x1b0, RZ, 0xc0, !PT ;  /* 0x000001b055ff7812 */ /* 0x000fe2000780c0ff */
[----:B------:R-:W-:Y:S11]  /*6a10*/  BSSY.RECONVERGENT B6, `(.L_x_120) ;  /* 0x0000013000067945 */ /* 0x000ff60003800200 */
[----:B------:R-:W-:Y:S01]  /*6a20*/  @!UPT UIADD3 URZ, UPT, UPT, URZ, URZ, URZ ;  /* 0x000000fffffff290 */ /* 0x000fe2000fffe0ff */
[----:B------:R-:W-:Y:S05]  /*6a30*/  @!P0 BRA `(.L_x_121) ;  /* 0x0000000000408947 */ /* 0x000fea0003800000 */
        /* <DEDUP_REMOVED lines=16> */
.L_x_121:
[----:B------:R-:W-:Y:S05]  /*6b40*/  BSYNC.RECONVERGENT B6 ;  /* 0x0000000000067941 */ /* 0x000fea0003800200 */
.L_x_120:
[----:B------:R-:W-:Y:S01]  /*6b50*/  R2UR UR4, R77 ;  /* 0x000000004d0472ca */ /* 0x000fe200000e0000 */
[----:B------:R-:W-:Y:S01]  /*6b60*/  UISETP.NE.U32.AND UP0, UPT, UR60, URZ, UPT ;  /* 0x000000ff3c00728c */ /* 0x000fe2000bf05070 */
[----:B------:R-:W-:Y:S02]  /*6b70*/  ISETP.NE.U32.AND P4, PT, R72, RZ, PT ;  /* 0x000000ff4800720c */ /* 0x000fe40003f85070 */
[----:B------:R-:W-:Y:S01]  /*6b80*/  ISETP.NE.U32.AND P2, PT, RZ, UR56, PT ;  /* 0x00000038ff007c0c */ /* 0x000fe2000bf45070 */
[----:B------:R-:W-:Y:S01]  /*6b90*/  UISETP.NE.AND.EX UP1, UPT, UR61, URZ, UPT, UP0 ;  /* 0x000000ff3d00728c */ /* 0x000fe2000bf25300 */
[----:B------:R-:W-:Y:S01]  /*6ba0*/  ISETP.NE.AND.EX P4, PT, R73, RZ, PT, P4 ;  /* 0x000000ff4900720c */ /* 0x000fe20003f85340 */
[----:B------:R-:W-:Y:S01]  /*6bb0*/  UPLOP3.LUT UP0, UPT, UPT, UPT, UPT, 0x40, 0x4 ;  /* 0x000000000004789c */ /* 0x000fe20003f0e870 */
[----:B------:R-:W-:Y:S05]  /*6bc0*/  ISETP.NE.AND.EX P2, PT, RZ, UR57, PT, P2 ;  /* 0x00000039ff007c0c */ /* 0x000fea000bf45320 */
[----:B------:R-:W-:Y:S06]  /*6bd0*/  UISETP.NE.AND UP2, UPT, UR4, URZ, UPT ;  /* 0x000000ff0400728c */ /* 0x000fec000bf45270 */
[----:B------:R-:W-:Y:S05]  /*6be0*/  PLOP3.LUT P1, PT, PT, PT, UP2, 0x80, 0x8 ;  /* 0x000000000008781c */ /* 0x000fea0003f2f028 */
[----:B------:R-:W-:Y:S06]  /*6bf0*/  @UP2 UPLOP3.LUT UP0, UPT, UPT, UPT, UP1, 0x80, 0x8 ;  /* 0x000000000008289c */ /* 0x000fec0003f0f010 */
[----:B------:R-:W-:Y:S01]  /*6c00*/  PLOP3.LUT P0, PT, PT, PT, UP0, 0x80, 0x8 ;  /* 0x000000000008781c */ /* 0x000fe20003f0f008 */
[----:B------:R-:W-:Y:S01]  /*6c10*/  @!UPT UIADD3 URZ, UPT, UPT, URZ, URZ, URZ ;  /* 0x000000fffffff290 */ /* 0x000fe2000fffe0ff */
[----:B------:R-:W-:Y:S11]  /*6c20*/  BRA.U !UP1, `(.L_x_122) ;  /* 0x00000001093c7547 */ /* 0x000ff6000b800000 */
[----:B------:R-:W-:Y:S01]  /*6c30*/  UISETP.NE.U32.AND UP0, UPT, UR56, URZ, UPT ;  /* 0x000000ff3800728c */ /* 0x000fe2000bf05070 */
[----:B-1----:R-:W-:Y:S01]  /*6c40*/  HFMA2 R0, -RZ, RZ, 0, 5.9604644775390625e-08 ;  /* 0x00000001ff007431 */ /* 0x002fe200000001ff */
[----:B------:R-:W1:Y:S01]  /*6c50*/  LDCU.64 UR8, c[0x0][0x358] ;  /* 0x00006b00ff0877ac */ /* 0x000e620008000a00 */
[----:B------:R-:W-:Y:S01]  /*6c60*/  IMAD.MOV.U32 R74, RZ, RZ, 0x1 ;  /* 0x00000001ff4a7424 */ /* 0x000fe200078e00ff */
[----:B------:R-:W-:Y:S06]  /*6c70*/  UISETP.NE.AND.EX UP0, UPT, UR57, URZ, UPT, UP0 ;  /* 0x000000ff3900728c */ /* 0x000fec000bf05300 */
[----:B------:R-:W-:Y:S05]  /*6c80*/  PLOP3.LUT P3, PT, PT, PT, UP0, 0x80, 0x8 ;  /* 0x000000000008781c */ /* 0x000fea0003f6f008 */
[----:B------:R-:W2:Y:S01]  /*6c90*/  @UP0 LDCU.64 UR4, c[0x0][0x888] ;  /* 0x00011100ff0407ac */ /* 0x000ea20008000a00 */
[----:B------:R-:W-:Y:S07]  /*6ca0*/  @UP0 UIMAD UR6, UR36, UR60, URZ ;  /* 0x0000003c240602a4 */ /* 0x000fee000f8e02ff */
[----:B------:R-:W-:Y:S01]  /*6cb0*/  @!P3 PRMT R74, R0, 0x7610, R74 ;  /* 0x00007610004ab816 */ /* 0x000fe2000000004a */
[----:B--2---:R-:W-:Y:S06]  /*6cc0*/  @UP0 UIMAD.WIDE UR4, UR6, 0x4, UR4 ;  /* 0x00000004060408a5 */ /* 0x004fec000f8e0204 */
[----:B-----5:R-:W-:Y:S01]  /*6cd0*/  IMAD.U32 R40, RZ, RZ, UR4 ;  /* 0x00000004ff287e24 */ /* 0x020fe2000f8e00ff */
[----:B------:R-:W-:Y:S04]  /*6ce0*/  MOV R41, UR5 ;  /* 0x0000000500297c02 */ /* 0x000fe80008000f00 */
[----:B------:R-:W2:Y:S01]  /*6cf0*/  @!UP0 LDCU UR4, c[0x0][0x880] ;  /* 0x00011000ff0487ac */ /* 0x000ea20008000800 */
[----:B-1----:R3:W5:Y:S02]  /*6d00*/  @P3 LDG.E R40, desc[UR8][R40.64] ;  /* 0x0000000828283981 */ /* 0x002764000c1e1900 */
[----:B--23--:R-:W-:Y:S02]  /*6d10*/  @!P3 IMAD.U32 R40, RZ, RZ, UR4 ;  /* 0x00000004ff28be24 */ /* 0x00cfe4000f8e00ff */
.L_x_122:
[----:B------:R-:W-:Y:S05]  /*6d20*/  @!P4 BRA `(.L_x_123) ;  /* 0x000000000024c947 */ /* 0x000fea0003800000 */
[----:B------:R-:W-:Y:S01]  /*6d30*/  ISETP.NE.U32.AND P3, PT, R70, RZ, PT ;  /* 0x000000ff4600720c */ /* 0x000fe20003f65070 */
[----:B------:R-:W2:Y:S03]  /*6d40*/  LDCU.64 UR4, c[0x0][0x358] ;  /* 0x00006b00ff0477ac */ /* 0x000ea60008000a00 */
[----:B------:R-:W-:Y:S11]  /*6d50*/  ISETP.NE.AND.EX P3, PT, R71, RZ, PT, P3 ;  /* 0x000000ff4700720c */ /* 0x000ff60003f65330 */
[----:B------:R-:W-:Y:S02]  /*6d60*/  @!UPT UIADD3 URZ, UPT, UPT, URZ, URZ, URZ ;  /* 0x000000fffffff290 */ /* 0x000fe4000fffe0ff */
[----:B------:R-:W3:Y:S01]  /*6d70*/  @P3 LDC.64 R2, c[0x0][0x8a8] ;  /* 0x00022a00ff023b82 */ /* 0x000ee20000000a00 */
[----:B-1----:R-:W-:Y:S04]  /*6d80*/  @P3 IMAD R0, R72, UR36, RZ ;  /* 0x0000002448003c24 */ /* 0x002fe8000f8e02ff */
[----:B---3--:R-:W-:Y:S05]  /*6d90*/  @P3 IMAD.WIDE R2, R0, 0x4, R2 ;  /* 0x0000000400023825 */ /* 0x008fea00078e0202 */
[----:B--2--5:R2:W5:Y:S02]  /*6da0*/  @P3 LDG.E R38, desc[UR4][R2.64] ;  /* 0x0000000402263981 */ /* 0x024564000c1e1900 */
[----:B--2---:R-:W3:Y:S02]  /*6db0*/  @!P3 LDC R38, c[0x0][0x8a0] ;  /* 0x00022800ff26bb82 */ /* 0x004ee40000000800 */
.L_x_123:
[----:B-----5:R-:W-:Y:S01]  /*6dc0*/  ISETP.NE.AND P4, PT, R40, RZ, PT ;  /* 0x000000ff2800720c */ /* 0x020fe20003f85270 */
[----:B------:R-:W-:Y:S01]  /*6dd0*/  BSSY B1, `(.L_x_124) ;  /* 0x0000042000017945 */ /* 0x000fe20003800000 */
[----:B------:R-:W-:Y:S01]  /*6de0*/  SEL R6, RZ, 0xffffffff, P2 ;  /* 0xffffffffff067807 */ /* 0x000fe20001000000 */
[----:B------:R-:W-:Y:S01]  /*6df0*/  IMAD.MOV.U32 R56, RZ, RZ, 0x1 ;  /* 0x00000001ff387424 */ /* 0x000fe200078e00ff */
[----:B------:R-:W-:Y:S02]  /*6e00*/  LOP3.LUT P3, RZ, R74, 0xff, RZ, 0xc0, !PT ;  /* 0x000000ff4aff7812 */ /* 0x000fe4000786c0ff */
[----:B------:R-:W-:Y:S02]  /*6e10*/  CS2R R46, SRZ ;  /* 0x00000000002e7805 */ /* 0x000fe4000001ff00 */
[----:B-1----:R-:W-:Y:S02]  /*6e20*/  @P1 SEL R0, RZ, 0xffffffff, P4 ;  /* 0xffffffffff001807 */ /* 0x002fe40002000000 */
[----:B------:R-:W-:Y:S02]  /*6e30*/  CS2R R44, SRZ ;  /* 0x00000000002c7805 */ /* 0x000fe4000001ff00 */
[----:B------:R-:W-:Y:S02]  /*6e40*/  LEA R3, R81, UR44, 0x3 ;  /* 0x0000002c51037c11 */ /* 0x000fe4000f8e18ff */
[----:B------:R-:W-:Y:S02]  /*6e50*/  CS2R R50, SRZ ;  /* 0x0000000000327805 */ /* 0x000fe4000001ff00 */
[----:B------:R-:W-:Y:S02]  /*6e60*/  @P0 SEL R0, R6, R0, !P3 ;  /* 0x0000000006000207 */ /* 0x000fe40005800000 */
[----:B------:R-:W-:Y:S02]  /*6e70*/  CS2R R48, SRZ ;  /* 0x0000000000307805 */ /* 0x000fe4000001ff00 */
[----:B------:R-:W-:Y:S02]  /*6e80*/  LEA R43, R36, UR44, 0x3 ;  /* 0x0000002c242b7c11 */ /* 0x000fe4000f8e18ff */
[----:B------:R-:W-:Y:S02]  /*6e90*/  @P1 LOP3.LUT R0, R0, 0x1, RZ, 0xc0, !PT ;  /* 0x0000000100001812 */ /* 0x000fe400078ec0ff */
[----:B------:R-:W-:Y:S02]  /*6ea0*/  SHF.L.U32 R4, R83, 0x1f, RZ ;  /* 0x0000001f53047819 */ /* 0x000fe400000006ff */
[----:B------:R-:W-:Y:S02]  /*6eb0*/  ISETP.NE.U32.OR P6, PT, R0, 0x1, !P1 ;  /* 0x000000010000780c */ /* 0x000fe40004fc5470 */
[----:B------:R-:W-:Y:S02]  /*6ec0*/  PLOP3.LUT P2, PT, PT, PT, UP1, 0x80, 0x8 ;  /* 0x000000000008781c */ /* 0x000fe40003f4f018 */
[----:B------:R-:W-:Y:S02]  /*6ed0*/  LEA.HI R39, R36, R36, RZ, 0x1 ;  /* 0x0000002424277211 */ /* 0x000fe400078f08ff */
[----:B------:R-:W-:Y:S02]  /*6ee0*/  SEL R5, RZ, 0xffffffff, P4 ;  /* 0xffffffffff057807 */ /* 0x000fe40002000000 */
[----:B------:R-:W-:Y:S05]  /*6ef0*/  P2R R2, PR, RZ, 0x40 ;  /* 0x00000040ff027803 */ /* 0x000fea0000000000 */
[----:B------:R-:W-:Y:S02]  /*6f00*/  @P6 SHF.L.U32 R0, R80, 0x1f, RZ ;  /* 0x0000001f50006819 */ /* 0x000fe400000006ff */
[----:B------:R-:W-:Y:S02]  /*6f10*/  @P2 SEL R5, R6, R5, !P3 ;  /* 0x0000000506052207 */ /* 0x000fe40005800000 */
[----:B------:R1:W2:Y:S02]  /*6f20*/  @P6 SYNCS.PHASECHK.TRANS64.TRYWAIT P1, [R3+URZ+0x220], R0 ;  /* 0x00022000030065a7 */ /* 0x0002a400080211ff */
[----:B------:R-:W-:Y:S04]  /*6f30*/  LOP3.LUT R5, R5, 0x1, RZ, 0xc0, !PT ;  /* 0x0000000105057812 */ /* 0x000fe800078ec0ff */
[----:B------:R-:W-:Y:S04]  /*6f40*/  ISETP.NE.U32.AND P5, PT, R5, 0x1, PT ;  /* 0x000000010500780c */ /* 0x000fe80003fa5070 */
[----:B------:R-:W-:Y:S01]  /*6f50*/  P2R R57, PR, RZ, 0x20 ;  /* 0x00000020ff397803 */ /* 0x000fe20000000000 */
[----:B------:R4:W3:Y:S01]  /*6f60*/  SYNCS.PHASECHK.TRANS64.TRYWAIT P0, [R43+URZ+0x270], R4 ;  /* 0x000270042b0075a7 */ /* 0x0008e200080011ff */
[C---:B-1----:R-:W-:Y:S01]  /*6f70*/  IMAD.SHL.U32 R0, R39.reuse, 0x40, RZ ;  /* 0x0000004027007824 */ /* 0x042fe200078e00ff */
[----:B------:R-:W-:Y:S04]  /*6f80*/  LOP3.LUT R39, R39, 0xffe, RZ, 0xc0, !PT ;  /* 0x00000ffe27277812 */ /* 0x000fe800078ec0ff */
[----:B------:R-:W-:Y:S01]  /*6f90*/  LOP3.LUT R0, R0, 0xffffff80, RZ, 0xc0, !PT ;  /* 0xffffff8000007812 */ /* 0x000fe200078ec0ff */
[----:B------:R-:W-:Y:S04]  /*6fa0*/  IMAD.IADD R39, R36, 0x1, -R39 ;  /* 0x0000000124277824 */ /* 0x000fe800078e0a27 */
[----:B------:R-:W-:Y:S04]  /*6fb0*/  IMAD.IADD R0, R37, 0x1, R0 ;  /* 0x0000000125007824 */ /* 0x000fe800078e0200 */
[----:B------:R-:W-:Y:S01]  /*6fc0*/  IMAD R39, R39, 0x100000, R0 ;  /* 0x0010000027277824 */ /* 0x000fe200078e0200 */
[----:B--2---:R-:W-:Y:S01]  /*6fd0*/  @P6 SEL R56, RZ, 0x1, !P1 ;  /* 0x00000001ff386807 */ /* 0x004fe20004800000 */
[----:B----4-:R-:W-:Y:S06]  /*6fe0*/  @!P6 BRA `(.L_x_125) ;  /* 0x000000000080e947 */ /* 0x010fec0003800000 */
[----:B------:R-:W-:Y:S01]  /*6ff0*/  @P5 IMAD R6, R81, 0x1000, R69 ;  /* 0x0000100051065824 */ /* 0x000fe200078e0245 */
[----:B------:R-:W-:Y:S01]  /*7000*/  ISETP.NE.AND P1, PT, R56, RZ, PT ;  /* 0x000000ff3800720c */ /* 0x000fe20003f25270 */
[----:B------:R-:W-:Y:S01]  /*7010*/  BSSY B0, `(.L_x_126) ;  /* 0x000000b000007945 */ /* 0x000fe20003800000 */
[----:B------:R-:W-:Y:S01]  /*7020*/  CS2R R50, SRZ ;  /* 0x0000000000327805 */ /* 0x000fe2000001ff00 */
[----:B------:R-:W-:Y:S01]  /*7030*/  @P5 VIADD R5, R6, UR44 ;  /* 0x0000002c06055c36 */ /* 0x000fe20008000000 */
[----:B------:R-:W-:Y:S02]  /*7040*/  CS2R R48, SRZ ;  /* 0x0000000000307805 */ /* 0x000fe4000001ff00 */
[----:B------:R-:W-:Y:S02]  /*7050*/  CS2R R46, SRZ ;  /* 0x00000000002e7805 */ /* 0x000fe4000001ff00 */
[----:B------:R-:W-:Y:S01]  /*7060*/  CS2R R44, SRZ ;  /* 0x00000000002c7805 */ /* 0x000fe2000001ff00 */
[----:B------:R-:W-:Y:S04]  /*7070*/  @P5 IMAD R5, R84, -0x10, R5 ;  /* 0xfffffff054055824 */ /* 0x000fe800078e0205 */
[----:B------:R-:W-:Y:S05]  /*7080*/  @P1 BRA `(.L_x_127) ;  /* 0x00000000000c1947 */ /* 0x000fea0003800000 */
[----:B------:R-:W-:Y:S04]  /*7090*/  SHF.L.U32 R0, R80, 0x1f, RZ ;  /* 0x0000001f50007819 */ /* 0x000fe800000006ff */
[----:B------:R-:W1:Y:S02]  /*70a0*/  SYNCS.PHASECHK.TRANS64.TRYWAIT P1, [R3+URZ+0x220], R0 ;  /* 0x00022000030075a7 */ /* 0x000e6400080211ff */
[----:B-1----:R-:W-:Y:S05]  /*70b0*/  @!P1 BRA `(.L_x_128) ;  /* 0x0000002c00e89947 */ /* 0x002fea0003800000 */
.L_x_127:
[----:B------:R-:W-:Y:S05]  /*70c0*/  BSYNC B0 ;  /* 0x0000000000007941 */ /* 0x000fea0003800000 */
.L_x_126:
[----:B------:R-:W-:Y:S01]  /*70d0*/  ISETP.NE.AND P1, PT, R57, RZ, PT ;  /* 0x000000ff3900720c */ /* 0x000fe20003f25270 */
[----:B-1----:R-:W-:Y:S02]  /*70e0*/  VIADD R3, R3, 0x230 ;  /* 0x0000023003037836 */ /* 0x002fe40000000000 */
[----:B------:R-:W-:Y:S02]  /*70f0*/  IMAD.U32 R0, RZ, RZ, UR45 ;  /* 0x0000002dff007e24 */ /* 0x000fe4000f8e00ff */
[----:B------:R-:W-:Y:S03]  /*7100*/  VIADD R81, R81, 0x1 ;  /* 0x0000000151517836 */ /* 0x000fe60000000000 */
[----:B------:R-:W-:Y:S05]  /*7110*/  PRMT R0, R0, 0x654, R3 ;  /* 0x0000065400007816 */ /* 0x000fea0000000003 */
[----:B------:R1:W2:Y:S04]  /*7120*/  @P1 LDS.128 R48, [R6+UR44+0x400] ;  /* 0x0004002c06301984 */ /* 0x0002a80008000c00 */
[----:B------:R1:W4:Y:S01]  /*7130*/  @P1 LDS.128 R44, [R5+0x410] ;  /* 0x00041000052c1984 */ /* 0x0003220000000c00 */
[C---:B------:R-:W-:Y:S01]  /*7140*/  ISETP.NE.AND P1, PT, R81.reuse, 0x2, PT ;  /* 0x000000025100780c */ /* 0x040fe20003f25270 */
[----:B------:R-:W-:Y:S01]  /*7150*/  @!PT LDS RZ, [RZ] ;  /* 0x00000000fffff984 */ /* 0x000fe20000000800 */
[----:B------:R-:W-:Y:S01]  /*7160*/  @!PT LDS RZ, [RZ] ;  /* 0x00000000fffff984 */ /* 0x000fe20000000800 */
[----:B------:R-:W-:Y:S01]  /*7170*/  @!PT LDS RZ, [RZ] ;  /* 0x00000000fffff984 */ /* 0x000fe20000000800 */
[----:B------:R-:W-:Y:S01]  /*7180*/  @!PT LDS RZ, [RZ] ;  /* 0x00000000fffff984 */ /* 0x000fe20000000800 */
[----:B------:R5:W-:Y:S06]  /*7190*/  MEMBAR.ALL.CTA ;  /* 0x0000000000007992 */ /* 0x000bec0000008000 */
[----:B-----5:R-:W5:Y:S01]  /*71a0*/  FENCE.VIEW.ASYNC.S ;  /* 0x00000000000073c6 */ /* 0x020f620000000000 */
[----:B------:R-:W-:Y:S01]  /*71b0*/  SEL R81, R81, RZ, P1 ;  /* 0x000000ff51517207 */ /* 0x000fe20000800000 */
[----:B-----5:R5:W-:Y:S02]  /*71c0*/  SYNCS.ARRIVE.TRANS64.RED.A1T0 RZ, [R0+URZ], RZ ;  /* 0x000000ff00ff79a7 */ /* 0x020be400081004ff */
[----:B-----5:R-:W-:Y:S04]  /*71d0*/  SEL R0, RZ, 0x1, P1 ;  /* 0x00000001ff007807 */ /* 0x020fe80000800000 */
[----:B-12---:R-:W-:Y:S02]  /*71e0*/  LOP3.LUT R80, R80, R0, RZ, 0x3c, !PT ;  /* 0x0000000050507212 */ /* 0x006fe400078e3cff */
.L_x_125:
[----:B------:R-:W-:Y:S05]  /*71f0*/  BSYNC B1 ;  /* 0x0000000000017941 */ /* 0x000fea0003800000 */
.L_x_124:
[----:B------:R-:W-:Y:S04]  /*7200*/  SHF.R.U32.HI R0, RZ, 0x15, R39 ;  /* 0x00000015ff007819 */ /* 0x000fe80000011627 */
[----:B------:R-:W-:Y:S01]  /*7210*/  LOP3.LUT P1, RZ, R0, 0x3, R75, 0x48, !PT ;  /* 0x0000000300ff7812 */ /* 0x000fe2000782484b */
[----:B------:R-:W-:Y:S01]  /*7220*/  @!UPT UIADD3 URZ, UPT, UPT, URZ, URZ, URZ ;  /* 0x000000fffffff290 */ /* 0x000fe2000fffe0ff */
[----:B---3--:R-:W-:Y:S11]  /*7230*/  @P0 BRA `(.L_x_129) ;  /* 0x0000000000080947 */ /* 0x008ff60003800000 */
[----:B------:R-:W1:Y:S02]  /*7240*/  SYNCS.PHASECHK.TRANS64.TRYWAIT P0, [R43+URZ+0x270], R4 ;  /* 0x000270042b0075a7 */ /* 0x000e6400080011ff */
[----:B-1----:R-:W-:Y:S05]  /*7250*/  @!P0 BRA `(.L_x_130) ;  /* 0x0000002c00948947 */ /* 0x002fea0003800000 */
.L_x_129:
        /* <DEDUP_REMOVED lines=8> */
[----:B------:R-:W5:Y:S01]  /*72e0*/  LDCU.64 UR4, c[0x4][0x10] ;  /* 0x01000200ff0477ac */ /* 0x000f620008000a00 */
[----:B--2---:R-:W-:Y:S01]  /*72f0*/  MOV R5, UR9 ;  /* 0x0000000900057c02 */ /* 0x004fe20008000f00 */
[----:B-1----:R-:W-:Y:S01]  /*7300*/  IMAD.U32 R4, RZ, RZ, UR8 ;  /* 0x00000008ff047e24 */ /* 0x002fe2000f8e00ff */
[----:B---3--:R-:W-:Y:S01]  /*7310*/  MOV R7, UR7 ;  /* 0x0000000700077c02 */ /* 0x008fe20008000f00 */
[----:B------:R-:W-:Y:S01]  /*7320*/  IMAD.U32 R6, RZ, RZ, UR6 ;  /* 0x00000006ff067e24 */ /* 0x000fe2000f8e00ff */
[----:B-----5:R-:W-:Y:S01]  /*7330*/  MOV R11, UR5 ;  /* 0x00000005000b7c02 */ /* 0x020fe20008000f00 */
[----:B------:R-:W-:Y:S02]  /*7340*/  IMAD.U32 R10, RZ, RZ, UR4 ;  /* 0x00000004ff0a7e24 */ /* 0x000fe4000f8e00ff */
[----:B------:R-:W-:Y:S07]  /*7350*/  LEPC R20, `(.L_x_131) ;  /* 0x000000001014794e */ /* 0x000fee0000000000 */
[----:B----4-:R-:W-:Y:S05]  /*7360*/  CALL.ABS.NOINC R14 ;  /* 0x000000000e007343 */ /* 0x010fea0003c00000 */
.L_x_131:
[----:B------:R-:W-:Y:S05]  /*7370*/  WARPSYNC.ALL ;  /* 0x0000000000007948 */ /* 0x000fea0003800000 */
[----:B------:R-:W-:Y:S01]  /*7380*/  R2UR UR4, R39 ;  /* 0x00000000270472ca */ /* 0x000fe200000e0000 */
[----:B------:R-:W-:Y:S01]  /*7390*/  BSSY.RECONVERGENT B0, `(.L_x_132) ;  /* 0x00000a0000007945 */ /* 0x000fe20003800200 */
[----:B------:R-:W-:Y:S02]  /*73a0*/  ISETP.NE.AND P6, PT, R2, RZ, PT ;  /* 0x000000ff0200720c */ /* 0x000fe40003fc5270 */
[C---:B------:R-:W-:Y:S02]  /*73b0*/  SHF.L.U32 R2, R48.reuse, 0x10, RZ ;  /* 0x0000001030027819 */ /* 0x040fe400000006ff */
[C---:B------:R-:W-:Y:S02]  /*73c0*/  PRMT R3, R48.reuse, 0x8880, RZ ;  /* 0x0000888030037816 */ /* 0x040fe400000000ff */
[----:B------:R-:W-:Y:S02]  /*73d0*/  SHF.L.U32 R41, R48, 0x8, RZ ;  /* 0x0000000830297819 */ /* 0x000fe400000006ff */
[----:B------:R-:W-:Y:S02]  /*73e0*/  SHF.L.U32 R42, R49, 0x10, RZ ;  /* 0x00000010312a7819 */ /* 0x000fe400000006ff */
[----:B------:R-:W-:Y:S01]  /*73f0*/  ISETP.NE.AND P0, PT, R86, RZ, PT ;  /* 0x000000ff5600720c */ /* 0x000fe20003f05270 */
[----:B-1----:R-:W-:Y:S01]  /*7400*/  LDTM.16dp32bit_t0_t15.x32 R4, tmem[UR4] ;  /* 0x00000004000479ee */ /* 0x002fe20008a80000 */
[----:B------:R-:W1:Y:S01]  /*7410*/  LDTM.16dp32bit_t16_t31.x32 R4, tmem[UR4+0x20] ;  /* 0x00002004000479ee */ /* 0x000e620008aa0000 */
[----:B------:R-:W-:Y:S01]  /*7420*/  SHF.R.S32.HI R42, RZ, 0x18, R42 ;  /* 0x00000018ff2a7819 */ /* 0x000fe2000001142a */
[C---:B-1----:R-:W-:Y:S01]  /*7430*/  IMAD R0, R38.reuse, R4, RZ ;  /* 0x0000000426007224 */ /* 0x042fe200078e02ff */
[----:B------:R-:W-:Y:S01]  /*7440*/  SHF.R.S32.HI R4, RZ, 0x18, R2 ;  /* 0x00000018ff047819 */ /* 0x000fe20000011402 */
[C---:B------:R-:W-:Y:S01]  /*7450*/  IMAD R2, R38.reuse, R5, RZ ;  /* 0x0000000526027224 */ /* 0x040fe200078e02ff */
[----:B------:R-:W-:Y:S01]  /*7460*/  SHF.R.S32.HI R5, RZ, 0x18, R41 ;  /* 0x00000018ff057819 */ /* 0x000fe20000011429 */
[----:B------:R-:W-:Y:S01]  /*7470*/  IMAD R0, R3, R40, R0 ;  /* 0x0000002803007224 */ /* 0x000fe200078e0200 */
[----:B------:R-:W-:Y:S01]  /*7480*/  PRMT R41, R49, 0x8880, RZ ;  /* 0x0000888031297816 */ /* 0x000fe200000000ff */
[----:B------:R-:W-:Y:S02]  /*7490*/  IMAD R3, R38, R6, RZ ;  /* 0x0000000626037224 */ /* 0x000fe400078e02ff */
[-C--:B------:R-:W-:Y:S01]  /*74a0*/  IMAD R2, R4, R40.reuse, R2 ;  /* 0x0000002804027224 */ /* 0x080fe200078e0202 */
[----:B------:R-:W-:Y:S01]  /*74b0*/  SHF.R.S32.HI R4, RZ, 0x18, R48 ;  /* 0x00000018ff047819 */ /* 0x000fe20000011430 */
[----:B------:R-:W-:Y:S02]  /*74c0*/  IMAD R7, R38, R7, RZ ;  /* 0x0000000726077224 */ /* 0x000fe400078e02ff */
[-C--:B------:R-:W-:Y:S02]  /*74d0*/  IMAD R3, R5, R40.reuse, R3 ;  /* 0x0000002805037224 */ /* 0x080fe400078e0203 */
[----:B------:R-:W-:Y:S02]  /*74e0*/  IMAD R7, R4, R40, R7 ;  /* 0x0000002804077224 */ /* 0x000fe400078e0207 */
[C---:B------:R-:W-:Y:S02]  /*74f0*/  IMAD R6, R38.reuse, R11, RZ ;  /* 0x0000000b26067224 */ /* 0x040fe400078e02ff */
[C---:B------:R-:W-:Y:S01]  /*7500*/  IMAD R11, R38.reuse, R16, RZ ;  /* 0x00000010260b7224 */ /* 0x040fe200078e02ff */
[----:B------:R-:W-:Y:S01]  /*7510*/  I2IP.S8.S32.SAT R52, R7, R3, RZ ;  /* 0x0000000307347239 */ /* 0x000fe200000014ff */
[C---:B------:R-:W-:Y:S02]  /*7520*/  IMAD R16, R38.reuse, R21, RZ ;  /* 0x0000001526107224 */ /* 0x040fe400078e02ff */
[----:B------:R-:W-:Y:S01]  /*7530*/  IMAD R21, R38, R26, RZ ;  /* 0x0000001a26157224 */ /* 0x000fe200078e02ff */
[----:B------:R-:W-:Y:S01]  /*7540*/  I2IP.S8.S32.SAT R52, R2, R0, R52 ;  /* 0x0000000002347239 */ /* 0x000fe20000001434 */
[C---:B------:R-:W-:Y:S01]  /*7550*/  IMAD R26, R38.reuse, R31, RZ ;  /* 0x0000001f261a7224 */ /* 0x040fe200078e02ff */
[----:B------:R-:W-:Y:S01]  /*7560*/  SHF.R.S32.HI R2, RZ, 0x18, R49 ;  /* 0x00000018ff027819 */ /* 0x000fe20000011431 */
[C---:B------:R-:W-:Y:S02]  /*7570*/  IMAD R3, R38.reuse, R8, RZ ;  /* 0x0000000826037224 */ /* 0x040fe400078e02ff */
[----:B------:R-:W-:Y:S02]  /*7580*/  IMAD.SHL.U32 R31, R49, 0x100, RZ ;  /* 0x00000100311f7824 */ /* 0x000fe400078e00ff */
[C---:B------:R-:W-:Y:S02]  /*7590*/  IMAD R8, R38.reuse, R13, RZ ;  /* 0x0000000d26087224 */ /* 0x040fe400078e02ff */
[C---:B------:R-:W-:Y:S01]  /*75a0*/  IMAD R13, R38.reuse, R18, RZ ;  /* 0x00000012260d7224 */ /* 0x040fe200078e02ff */
[----:B------:R-:W-:Y:S01]  /*75b0*/  SHF.R.S32.HI R0, RZ, 0x18, R31 ;  /* 0x00000018ff007819 */ /* 0x000fe2000001141f */
[----:B------:R-:W-:Y:S01]  /*75c0*/  IMAD R18, R38, R23, RZ ;  /* 0x0000001726127224 */ /* 0x000fe200078e02ff */
[----:B------:R-:W-:Y:S01]  /*75d0*/  SHF.L.U32 R31, R50, 0x10, RZ ;  /* 0x00000010321f7819 */ /* 0x000fe200000006ff */
[C---:B------:R-:W-:Y:S02]  /*75e0*/  IMAD R4, R38.reuse, R9, RZ ;  /* 0x0000000926047224 */ /* 0x040fe400078e02ff */
[C---:B------:R-:W-:Y:S01]  /*75f0*/  IMAD R23, R38.reuse, R28, RZ ;  /* 0x0000001c26177224 */ /* 0x040fe200078e02ff */
[----:B------:R-:W-:Y:S01]  /*7600*/  SHF.R.S32.HI R31, RZ, 0x18, R31 ;  /* 0x00000018ff1f7819 */ /* 0x000fe2000001141f */
[C---:B------:R-:W-:Y:S02]  /*7610*/  IMAD R7, R38.reuse, R12, RZ ;  /* 0x0000000c26077224 */ /* 0x040fe400078e02ff */
[----:B------:R-:W-:Y:S01]  /*7620*/  IMAD R28, R38, R33, RZ ;  /* 0x00000021261c7224 */ /* 0x000fe200078e02ff */
[----:B------:R-:W-:Y:S01]  /*7630*/  PRMT R33, R50, 0x8880, RZ ;  /* 0x0000888032217816 */ /* 0x000fe200000000ff */
[----:B------:R-:W-:Y:S02]  /*7640*/  IMAD R3, R41, R40, R3 ;  /* 0x0000002829037224 */ /* 0x000fe400078e0203 */
[C---:B------:R-:W-:Y:S02]  /*7650*/  IMAD R12, R38.reuse, R17, RZ ;  /* 0x00000011260c7224 */ /* 0x040fe400078e02ff */
[C---:B------:R-:W-:Y:S02]  /*7660*/  IMAD R5, R38.reuse, R10, RZ ;  /* 0x0000000a26057224 */ /* 0x040fe400078e02ff */
[----:B------:R-:W-:Y:S02]  /*7670*/  IMAD R17, R38, R22, RZ ;  /* 0x0000001626117224 */ /* 0x000fe400078e02ff */
[----:B------:R-:W-:Y:S02]  /*7680*/  IMAD R4, R42, R40, R4 ;  /* 0x000000282a047224 */ /* 0x000fe400078e0204 */
[C---:B------:R-:W-:Y:S02]  /*7690*/  IMAD R22, R38.reuse, R27, RZ ;  /* 0x0000001b26167224 */ /* 0x040fe400078e02ff */
[----:B------:R-:W-:Y:S01]  /*76a0*/  IMAD R27, R38, R32, RZ ;  /* 0x00000020261b7224 */ /* 0x000fe200078e02ff */
[----:B------:R-:W-:Y:S01]  /*76b0*/  SHF.L.U32 R32, R50, 0x8, RZ ;  /* 0x0000000832207819 */ /* 0x000fe200000006ff */
[-C--:B------:R-:W-:Y:S02]  /*76c0*/  IMAD R5, R0, R40.reuse, R5 ;  /* 0x0000002800057224 */ /* 0x080fe400078e0205 */
[----:B------:R-:W-:Y:S01]  /*76d0*/  IMAD.MOV.U32 R0, RZ, RZ, R33 ;  /* 0x000000ffff007224 */ /* 0x000fe200078e0021 */
[----:B------:R-:W-:Y:S01]  /*76e0*/  SHF.R.S32.HI R32, RZ, 0x18, R32 ;  /* 0x00000018ff207819 */ /* 0x000fe20000011420 */
[-C--:B------:R-:W-:Y:S01]  /*76f0*/  IMAD R6, R2, R40.reuse, R6 ;  /* 0x0000002802067224 */ /* 0x080fe200078e0206 */
[----:B------:R-:W-:Y:S01]  /*7700*/  SHF.R.S32.HI R2, RZ, 0x18, R50 ;  /* 0x00000018ff027819 */ /* 0x000fe20000011432 */
[----:B------:R-:W-:Y:S01]  /*7710*/  IMAD R7, R0, R40, R7 ;  /* 0x0000002800077224 */ /* 0x000fe200078e0207 */
[----:B------:R-:W-:Y:S01]  /*7720*/  PRMT R0, R51, 0x8880, RZ ;  /* 0x0000888033007816 */ /* 0x000fe200000000ff */
[----:B------:R-:W-:Y:S01]  /*7730*/  IMAD R9, R38, R14, RZ ;  /* 0x0000000e26097224 */ /* 0x000fe200078e02ff */
[----:B------:R-:W-:Y:S01]  /*7740*/  I2IP.S8.S32.SAT R6, R6, R5, RZ ;  /* 0x0000000506067239 */ /* 0x000fe200000014ff */
[-C--:B------:R-:W-:Y:S01]  /*7750*/  IMAD R8, R31, R40.reuse, R8 ;  /* 0x000000281f087224 */ /* 0x080fe200078e0208 */
[C---:B------:R-:W-:Y:S01]  /*7760*/  SHF.L.U32 R31, R51.reuse, 0x8, RZ ;  /* 0x00000008331f7819 */ /* 0x040fe200000006ff */
[----:B------:R-:W-:Y:S01]  /*7770*/  IMAD R10, R38, R15, RZ ;  /* 0x0000000f260a7224 */ /* 0x000fe200078e02ff */
[----:B------:R-:W-:Y:S01]  /*7780*/  I2IP.S8.S32.SAT R53, R4, R3, R6 ;  /* 0x0000000304357239 */ /* 0x000fe20000001406 */
[-C--:B------:R-:W-:Y:S01]  /*7790*/  IMAD R9, R32, R40.reuse, R9 ;  /* 0x0000002820097224 */ /* 0x080fe200078e0209 */
[----:B------:R-:W-:Y:S01]  /*77a0*/  SHF.R.S32.HI R5, RZ, 0x18, R31 ;  /* 0x00000018ff057819 */ /* 0x000fe2000001141f */
[-C--:B------:R-:W-:Y:S01]  /*77b0*/  IMAD R10, R2, R40.reuse, R10 ;  /* 0x00000028020a7224 */ /* 0x080fe200078e020a */
[----:B------:R-:W-:Y:S01]  /*77c0*/  SHF.L.U32 R2, R51, 0x10, RZ ;  /* 0x0000001033027819 */ /* 0x000fe200000006ff */
[----:B------:R-:W-:Y:S01]  /*77d0*/  IMAD R11, R0, R40, R11 ;  /* 0x00000028000b7224 */ /* 0x000fe200078e020b */
[----:B------:R-:W-:Y:S01]  /*77e0*/  SHF.R.S32.HI R0, RZ, 0x18, R51 ;  /* 0x00000018ff007819 */ /* 0x000fe20000011433 */
[C---:B------:R-:W-:Y:S01]  /*77f0*/  IMAD R15, R38.reuse, R20, RZ ;  /* 0x00000014260f7224 */ /* 0x040fe200078e02ff */
[----:B------:R-:W-:Y:S01]  /*7800*/  SHF.R.S32.HI R2, RZ, 0x18, R2 ;  /* 0x00000018ff027819 */ /* 0x000fe20000011402 */
[C---:B------:R-:W-:Y:S01]  /*7810*/  IMAD R14, R38.reuse, R19, RZ ;  /* 0x00000013260e7224 */ /* 0x040fe200078e02ff */
[C---:B----4-:R-:W-:Y:S01]  /*7820*/  SHF.L.U32 R4, R45.reuse, 0x10, RZ ;  /* 0x000000102d047819 */ /* 0x050fe200000006ff */
[----:B------:R-:W-:Y:S01]  /*7830*/  IMAD R19, R38, R24, RZ ;  /* 0x0000001826137224 */ /* 0x000fe200078e02ff */
[----:B------:R-:W-:Y:S01]  /*7840*/  PRMT R3, R45, 0x8880, RZ ;  /* 0x000088802d037816 */ /* 0x000fe200000000ff */
[-C--:B------:R-:W-:Y:S01]  /*7850*/  IMAD R12, R2, R40.reuse, R12 ;  /* 0x00000028020c7224 */ /* 0x080fe200078e020c */
[----:B------:R-:W-:Y:S01]  /*7860*/  PRMT R2, R44, 0x8880, RZ ;  /* 0x000088802c027816 */ /* 0x000fe200000000ff */
[-C--:B------:R-:W-:Y:S01]  /*7870*/  IMAD R13, R5, R40.reuse, R13 ;  /* 0x00000028050d7224 */ /* 0x080fe200078e020d */
[----:B------:R-:W-:Y:S01]  /*7880*/  SHF.R.S32.HI R4, RZ, 0x18, R4 ;  /* 0x00000018ff047819 */ /* 0x000fe20000011404 */
[----:B------:R-:W-:Y:S01]  /*7890*/  IMAD R14, R0, R40, R14 ;  /* 0x00000028000e7224 */ /* 0x000fe200078e020e */
[----:B------:R-:W-:Y:S01]  /*78a0*/  MOV R0, R2 ;  /* 0x0000000200007202 */ /* 0x000fe20000000f00 */
[----:B------:R-:W-:Y:S01]  /*78b0*/  IMAD.U32 R5, R44, 0x10000, RZ ;  /* 0x000100002c057824 */ /* 0x000fe200078e00ff */
[----:B------:R-:W-:Y:S01]  /*78c0*/  I2IP.S8.S32.SAT R9, R10, R9, RZ ;  /* 0x000000090a097239 */ /* 0x000fe200000014ff */
[----:B------:R-:W-:Y:S01]  /*78d0*/  IMAD R20, R38, R25, RZ ;  /* 0x0000001926147224 */ /* 0x000fe200078e02ff */
[----:B------:R-:W-:Y:S01]  /*78e0*/  I2IP.S8.S32.SAT R13, R14, R13, RZ ;  /* 0x0000000d0e0d7239 */ /* 0x000fe200000014ff */
[----:B------:R-:W-:Y:S01]  /*78f0*/  IMAD R15, R0, R40, R15 ;  /* 0x00000028000f7224 */ /* 0x000fe200078e020f */
[----:B------:R-:W-:Y:S01]  /*7900*/  SHF.R.S32.HI R2, RZ, 0x18, R5 ;  /* 0x00000018ff027819 */ /* 0x000fe20000011405 */
[----:B------:R-:W-:Y:S01]  /*7910*/  IMAD R24, R38, R29, RZ ;  /* 0x0000001d26187224 */ /* 0x000fe200078e02ff */
[----:B------:R-:W-:Y:S01]  /*7920*/  SHF.L.U32 R0, R44, 0x8, RZ ;  /* 0x000000082c007819 */ /* 0x000fe200000006ff */
[----:B------:R-:W-:Y:S01]  /*7930*/  IMAD R25, R38, R30, RZ ;  /* 0x0000001e26197224 */ /* 0x000fe200078e02ff */
[----:B------:R-:W-:Y:S01]  /*7940*/  I2IP.S8.S32.SAT R54, R8, R7, R9 ;  /* 0x0000000708367239 */ /* 0x000fe20000001409 */
[----:B------:R-:W-:Y:S01]  /*7950*/  IMAD R16, R2, R40, R16 ;  /* 0x0000002802107224 */ /* 0x000fe200078e0210 */
[----:B------:R-:W-:Y:S01]  /*7960*/  SHF.R.S32.HI R0, RZ, 0x18, R0 ;  /* 0x00000018ff007819 */ /* 0x000fe20000011400 */
[----:B------:R-:W-:Y:S01]  /*7970*/  IMAD R29, R38, R34, RZ ;  /* 0x00000022261d7224 */ /* 0x000fe200078e02ff */
[----:B------:R-:W-:Y:S01]  /*7980*/  SHF.R.S32.HI R2, RZ, 0x18, R44 ;  /* 0x00000018ff027819 */ /* 0x000fe2000001142c */
[----:B------:R-:W-:Y:S01]  /*7990*/  IMAD.SHL.U32 R5, R45, 0x100, RZ ;  /* 0x000001002d057824 */ /* 0x000fe200078e00ff */
[----:B------:R-:W-:Y:S01]  /*79a0*/  I2IP.S8.S32.SAT R55, R12, R11, R13 ;  /* 0x0000000b0c377239 */ /* 0x000fe2000000140d */
[-C--:B------:R-:W-:Y:S02]  /*79b0*/  IMAD R17, R0, R40.reuse, R17 ;  /* 0x0000002800117224 */ /* 0x080fe400078e0211 */
[-C--:B------:R-:W-:Y:S01]  /*79c0*/  IMAD R18, R2, R40.reuse, R18 ;  /* 0x0000002802127224 */ /* 0x080fe200078e0212 */
[----:B------:R-:W-:Y:S01]  /*79d0*/  SHF.R.S32.HI R0, RZ, 0x18, R5 ;  /* 0x00000018ff007819 */ /* 0x000fe20000011405 */
[-C--:B------:R-:W-:Y:S01]  /*79e0*/  IMAD R19, R3, R40.reuse, R19 ;  /* 0x0000002803137224 */ /* 0x080fe200078e0213 */
[----:B------:R-:W-:Y:S01]  /*79f0*/  SHF.R.S32.HI R2, RZ, 0x18, R45 ;  /* 0x00000018ff027819 */ /* 0x000fe2000001142d */
[-C--:B------:R-:W-:Y:S01]  /*7a00*/  IMAD R20, R4, R40.reuse, R20 ;  /* 0x0000002804147224 */ /* 0x080fe200078e0214 */
[----:B------:R-:W-:Y:S01]  /*7a10*/  SHF.L.U32 R4, R46, 0x10, RZ ;  /* 0x000000102e047819 */ /* 0x000fe200000006ff */
[-C--:B------:R-:W-:Y:S01]  /*7a20*/  IMAD R21, R0, R40.reuse, R21 ;  /* 0x0000002800157224 */ /* 0x080fe200078e0215 */
[C---:B------:R-:W-:Y:S01]  /*7a30*/  PRMT R0, R46.reuse, 0x8880, RZ ;  /* 0x000088802e007816 */ /* 0x040fe200000000ff */
[----:B------:R1:W-:Y:S01]  /*7a40*/  STS.128 [R69+UR44+0x2400], R52 ;  /* 0x0024003445007988 */ /* 0x0003e20008000c2c */
[----:B------:R-:W-:Y:S01]  /*7a50*/  SHF.L.U32 R3, R46, 0x8, RZ ;  /* 0x000000082e037819 */ /* 0x000fe200000006ff */
[-C--:B------:R-:W-:Y:S01]  /*7a60*/  IMAD R22, R2, R40.reuse, R22 ;  /* 0x0000002802167224 */ /* 0x080fe200078e0216 */
[----:B------:R-:W-:Y:S01]  /*7a70*/  SHF.R.S32.HI R2, RZ, 0x18, R4 ;  /* 0x00000018ff027819 */ /* 0x000fe20000011404 */
[-C--:B------:R-:W-:Y:S01]  /*7a80*/  IMAD R23, R0, R40.reuse, R23 ;  /* 0x0000002800177224 */ /* 0x080fe200078e0217 */
[----:B------:R-:W-:Y:S01]  /*7a90*/  SHF.R.S32.HI R3, RZ, 0x18, R3 ;  /* 0x00000018ff037819 */ /* 0x000fe20000011403 */
[----:B------:R-:W-:Y:S01]  /*7aa0*/  IMAD R30, R38, R35, RZ ;  /* 0x00000023261e7224 */ /* 0x000fe200078e02ff */
[----:B------:R-:W-:Y:S01]  /*7ab0*/  SHF.R.S32.HI R0, RZ, 0x18, R46 ;  /* 0x00000018ff007819 */ /* 0x000fe2000001142e */
[-C--:B------:R-:W-:Y:S01]  /*7ac0*/  IMAD R24, R2, R40.reuse, R24 ;  /* 0x0000002802187224 */ /* 0x080fe200078e0218 */
[----:B------:R-:W-:Y:S01]  /*7ad0*/  PRMT R2, R47, 0x8880, RZ ;  /* 0x000088802f027816 */ /* 0x000fe200000000ff */
[-C--:B------:R-:W-:Y:S01]  /*7ae0*/  IMAD R25, R3, R40.reuse, R25 ;  /* 0x0000002803197224 */ /* 0x080fe200078e0219 */
[C---:B------:R-:W-:Y:S01]  /*7af0*/  SHF.L.U32 R3, R47.reuse, 0x10, RZ ;  /* 0x000000102f037819 */ /* 0x040fe200000006ff */
[----:B------:R-:W-:Y:S01]  /*7b00*/  IMAD.SHL.U32 R4, R47, 0x100, RZ ;  /* 0x000001002f047824 */ /* 0x000fe200078e00ff */
[----:B------:R-:W-:Y:S01]  /*7b10*/  SHF.R.S32.HI R5, RZ, 0x18, R47 ;  /* 0x00000018ff057819 */ /* 0x000fe2000001142f */
[-C--:B------:R-:W-:Y:S01]  /*7b20*/  IMAD R26, R0, R40.reuse, R26 ;  /* 0x00000028001a7224 */ /* 0x080fe200078e021a */
[----:B------:R-:W-:Y:S01]  /*7b30*/  SHF.R.S32.HI R3, RZ, 0x18, R3 ;  /* 0x00000018ff037819 */ /* 0x000fe20000011403 */
[-C--:B------:R-:W-:Y:S01]  /*7b40*/  IMAD R27, R2, R40.reuse, R27 ;  /* 0x00000028021b7224 */ /* 0x080fe200078e021b */
[----:B------:R-:W-:Y:S02]  /*7b50*/  SHF.R.S32.HI R4, RZ, 0x18, R4 ;  /* 0x00000018ff047819 */ /* 0x000fe40000011404 */
[----:B------:R-:W-:Y:S01]  /*7b60*/  I2IP.S8.S32.SAT R17, R18, R17, RZ ;  /* 0x0000001112117239 */ /* 0x000fe200000014ff */
[-C--:B------:R-:W-:Y:S01]  /*7b70*/  IMAD R28, R3, R40.reuse, R28 ;  /* 0x00000028031c7224 */ /* 0x080fe200078e021c */
[----:B------:R-:W-:Y:S01]  /*7b80*/  I2IP.S8.S32.SAT R21, R22, R21, RZ ;  /* 0x0000001516157239 */ /* 0x000fe200000014ff */
[-C--:B------:R-:W-:Y:S01]  /*7b90*/  IMAD R29, R4, R40.reuse, R29 ;  /* 0x00000028041d7224 */ /* 0x080fe200078e021d */
[----:B------:R-:W-:Y:S01]  /*7ba0*/  I2IP.S8.S32.SAT R16, R16, R15, R17 ;  /* 0x0000000f10107239 */ /* 0x000fe20000001411 */
[----:B------:R-:W-:Y:S01]  /*7bb0*/  IMAD R30, R5, R40, R30 ;  /* 0x00000028051e7224 */ /* 0x000fe200078e021e */
[----:B------:R-:W-:Y:S02]  /*7bc0*/  I2IP.S8.S32.SAT R17, R20, R19, R21 ;  /* 0x0000001314117239 */ /* 0x000fe40000001415 */
[----:B------:R-:W-:Y:S02]  /*7bd0*/  I2IP.S8.S32.SAT R18, R26, R25, RZ ;  /* 0x000000191a127239 */ /* 0x000fe400000014ff */
[----:B------:R-:W-:Y:S02]  /*7be0*/  I2IP.S8.S32.SAT R19, R30, R29, RZ ;  /* 0x0000001d1e137239 */ /* 0x000fe400000014ff */
[----:B------:R-:W-:Y:S02]  /*7bf0*/  IADD3 R2, PT, PT, R69, UR44, RZ ;  /* 0x0000002c45027c10 */ /* 0x000fe4000fffe0ff */
[----:B------:R-:W-:Y:S02]  /*7c00*/  SHF.L.U32 R0, R79, 0x4, RZ ;  /* 0x000000044f007819 */ /* 0x000fe400000006ff */
[----:B------:R-:W-:Y:S02]  /*7c10*/  I2IP.S8.S32.SAT R18, R24, R23, R18 ;  /* 0x0000001718127239 */ /* 0x000fe40000001412 */
[----:B------:R-:W-:Y:S02]  /*7c20*/  I2IP.S8.S32.SAT R19, R28, R27, R19 ;  /* 0x0000001b1c137239 */ /* 0x000fe40000001413 */
[----:B------:R-:W-:Y:S02]  /*7c30*/  IADD3 R87, PT, PT, R2, R0, RZ ;  /* 0x0000000002577210 */ /* 0x000fe40007ffe0ff */
[----:B------:R-:W-:Y:S02]  /*7c40*/  LEA R3, R81, UR44, 0x3 ;  /* 0x0000002c51037c11 */ /* 0x000fe4000f8e18ff */
[----:B------:R-:W-:Y:S01]  /*7c50*/  @P6 SHF.L.U32 R4, R80, 0x1f, RZ ;  /* 0x0000001f50046819 */ /* 0x000fe200000006ff */
[----:B------:R1:W-:Y:S01]  /*7c60*/  STS.128 [R87+0x2410], R16 ;  /* 0x0024101057007388 */ /* 0x0003e20000000c00 */
[----:B------:R-:W-:Y:S01]  /*7c70*/  @!PT LDS RZ, [RZ] ;  /* 0x00000000fffff984 */ /* 0x000fe20000000800 */
[----:B------:R-:W-:Y:S01]  /*7c80*/  @!PT LDS RZ, [RZ] ;  /* 0x00000000fffff984 */ /* 0x000fe20000000800 */
[----:B------:R-:W-:Y:S01]  /*7c90*/  @!PT LDS RZ, [RZ] ;  /* 0x00000000fffff984 */ /* 0x000fe20000000800 */
[----:B------:R-:W-:Y:S01]  /*7ca0*/  @!PT LDS RZ, [RZ] ;  /* 0x00000000fffff984 */ /* 0x000fe20000000800 */
[----:B------:R2:W-:Y:S07]  /*7cb0*/  MEMBAR.ALL.CTA ;  /* 0x0000000000007992 */ /* 0x0005ee0000008000 */
[----:B--2---:R-:W2:Y:S02]  /*7cc0*/  FENCE.VIEW.ASYNC.S ;  /* 0x00000000000073c6 */ /* 0x004ea40000000000 */
[----:B--2---:R-:W-:Y:S06]  /*7cd0*/  BAR.SYNC.DEFER_BLOCKING 0x1, 0x80 ;  /* 0x0042000000007b1d */ /* 0x004fec0000010000 */
[----:B------:R-:W-:Y:S05]  /*7ce0*/  @P0 BRA `(.L_x_133) ;  /* 0x0000000000280947 */ /* 0x000fea0003800000 */
[----:B------:R-:W2:Y:S01]  /*7cf0*/  LDCU.64 UR6, c[0x0][0x348] ;  /* 0x00006900ff0677ac */ /* 0x000ea20008000a00 */
[----:B------:R-:W-:Y:S01]  /*7d00*/  UIADD3 UR4, UPT, UPT, UR44, 0x2400, URZ ;  /* 0x000024002c047890 */ /* 0x000fe2000fffe0ff */
[----:B------:R-:W-:Y:S05]  /*7d10*/  UMOV UR51, UR36 ;  /* 0x0000002400337c82 */ /* 0x000fea0008000000 */
[----:B------:R-:W-:Y:S04]  /*7d20*/  MOV R85, UR4 ;  /* 0x0000000400557c02 */ /* 0x000fe80008000f00 */
[----:B------:R-:W-:Y:S01]  /*7d30*/  R2UR UR48, R85 ;  /* 0x00000000553072ca */ /* 0x000fe200000e0000 */
[----:B--2---:R-:W-:Y:S04]  /*7d40*/  UIADD3 UR4, UP0, UPT, UR6, 0x680, URZ ;  /* 0x0000068006047890 */ /* 0x004fe8000ff1e0ff */
[----:B------:R-:W-:Y:S09]  /*7d50*/  UIADD3.X UR5, UPT, UPT, URZ, UR7, URZ, UP0, !UPT ;  /* 0x00000007ff057290 */ /* 0x000ff200087fe4ff */
[----:B------:R2:W-:Y:S01]  /*7d60*/  UTMASTG.3D [UR48], [UR4] ;  /* 0x00000030040073b5 */ /* 0x0005e20008010000 */
[----:B------:R0:W-:Y:S01]  /*7d70*/  UTMACMDFLUSH ;  /* 0x00000000000079b7 */ /* 0x0001e20000000000 */
[----:B--2---:R-:W-:Y:S04]  /*7d80*/  DEPBAR.LE SB0, 0x1 ;  /* 0x000080400000791a */ /* 0x004fe80000000000 */
.L_x_133:
[----:B------:R-:W-:Y:S05]  /*7d90*/  BSYNC.RECONVERGENT B0 ;  /* 0x0000000000007941 */ /* 0x000fea0003800200 */
.L_x_132:
[----:B------:R-:W-:Y:S06]  /*7da0*/  BAR.SYNC.DEFER_BLOCKING 0x1, 0x80 ;  /* 0x0042000000007b1d */ /* 0x000fec0000010000 */
[----:B------:R-:W2:Y:S01]  /*7db0*/  @P6 SYNCS.PHASECHK.TRANS64.TRYWAIT P0, [R3+URZ+0x220], R4 ;  /* 0x00022004030065a7 */ /* 0x000ea200080011ff */
[----:B------:R-:W-:Y:S01]  /*7dc0*/  BSSY B1, `(.L_x_134) ;  /* 0x000001f000017945 */ /* 0x000fe20003800000 */
[----:B--2---:R-:W-:Y:S03]  /*7dd0*/  @P6 SEL R56, RZ, 0x1, !P0 ;  /* 0x00000001ff386807 */ /* 0x004fe60004000000 */
[----:B------:R-:W-:Y:S05]  /*7de0*/  @!P6 BRA `(.L_x_135) ;  /* 0x000000000070e947 */ /* 0x000fea0003800000 */
[----:B------:R-:W-:Y:S01]  /*7df0*/  ISETP.NE.AND P1, PT, R57, RZ, PT ;  /* 0x000000ff3900720c */ /* 0x000fe20003f25270 */
[----:B------:R-:W-:Y:S01]  /*7e00*/  BSSY B0, `(.L_x_136) ;  /* 0x0000008000007945 */ /* 0x000fe20003800000 */
[----:B------:R-:W-:Y:S11]  /*7e10*/  ISETP.NE.AND P0, PT, R56, RZ, PT ;  /* 0x000000ff3800720c */ /* 0x000ff60003f05270 */
[----:B------:R-:W-:Y:S04]  /*7e20*/  @P1 IMAD R2, R81, 0x1000, R2 ;  /* 0x0000100051021824 */ /* 0x000fe800078e0202 */
[----:B------:R-:W-:Y:S01]  /*7e30*/  @P1 IMAD.IADD R4, R0, 0x1, R2 ;  /* 0x0000000100041824 */ /* 0x000fe200078e0202 */
[----:B------:R-:W-:Y:S06]  /*7e40*/  @P0 BRA `(.L_x_137) ;  /* 0x00000000000c0947 */ /* 0x000fec0003800000 */
[----:B------:R-:W-:Y:S04]  /*7e50*/  SHF.L.U32 R0, R80, 0x1f, RZ ;  /* 0x0000001f50007819 */ /* 0x000fe800000006ff */
[----:B------:R-:W2:Y:S02]  /*7e60*/  SYNCS.PHASECHK.TRANS64.TRYWAIT P0, [R3+URZ+0x220], R0 ;  /* 0x00022000030075a7 */ /* 0x000ea400080011ff */
[----:B--2---:R-:W-:Y:S05]  /*7e70*/  @!P0 BRA `(.L_x_138) ;  /* 0x0000002000a08947 */ /* 0x004fea0003800000 */
.L_x_137:
[----:B------:R-:W-:Y:S05]  /*7e80*/  BSYNC B0 ;  /* 0x0000000000007941 */ /* 0x000fea0003800000 */
.L_x_136:
[----:B------:R-:W-:Y:S01]  /*7e90*/  ISETP.NE.AND P0, PT, R57, RZ, PT ;  /* 0x000000ff3900720c */ /* 0x000fe20003f05270 */
[----:B--2---:R-:W-:Y:S02]  /*7ea0*/  VIADD R3, R3, 0x230 ;  /* 0x0000023003037836 */ /* 0x004fe40000000000 */
[----:B------:R-:W-:Y:S02]  /*7eb0*/  IMAD.U32 R0, RZ, RZ, UR45 ;  /* 0x0000002dff007e24 */ /* 0x000fe4000f8e00ff */
[----:B------:R-:W-:Y:S03]  /*7ec0*/  VIADD R81, R81, 0x1 ;  /* 0x0000000151517836 */ /* 0x000fe60000000000 */
[----:B------:R-:W-:Y:S05]  /*7ed0*/  PRMT R0, R0, 0x654, R3 ;  /* 0x0000065400007816 */ /* 0x000fea0000000003 */
[----:B------:R2:W3:Y:S04]  /*7ee0*/  @P0 LDS.128 R48, [R2+0x400] ;  /* 0x0004000002300984 */ /* 0x0004e80000000c00 */
        /* <DEDUP_REMOVED lines=11> */
[----:B--23--:R-:W-:Y:S02]  /*7fa0*/  LOP3.LUT R80, R80, R0, RZ, 0x3c, !PT ;  /* 0x0000000050507212 */ /* 0x00cfe400078e3cff */
.L_x_135:
[----:B------:R-:W-:Y:S05]  /*7fb0*/  BSYNC B1 ;  /* 0x0000000000017941 */ /* 0x000fea0003800000 */
.L_x_134:
[----:B------:R-:W-:Y:S05]  /*7fc0*/  VIADD R0, R39, 0x40 ;  /* 0x0000004027007836 */ /* 0x000fea0000000000 */
[----:B------:R-:W-:Y:S04]  /*7fd0*/  SHF.R.U32.HI R0, RZ, 0x15, R0 ;  /* 0x00000015ff007819 */ /* 0x000fe80000011600 */
[----:B------:R-:W-:Y:S11]  /*7fe0*/  LOP3.LUT P0, RZ, R0, 0x3, R75, 0x48, !PT ;  /* 0x0000000300ff7812 */ /* 0x000ff6000780484b */
[----:B------:R-:W-:Y:S02]  /*7ff0*/  @!UPT UIADD3 URZ, UPT, UPT, URZ, URZ, URZ ;  /* 0x000000fffffff290 */ /* 0x000fe4000fffe0ff */
[----:B------:R-:W-:Y:S05]  /*8000*/  @!P0 BRA `(.L_x_139) ;  /* 0x0000000000408947 */ /* 0x000fea0003800000 */
[----:B------:R-:W2:Y:S01]  /*8010*/  LDCU.64 UR8, c[0x4][0x70] ;  /* 0x01000e00ff0877ac */ /* 0x000ea20008000a00 */
[----:B------:R-:W-:Y:S01]  /*8020*/  MOV R3, 0x0 ;  /* 0x0000000000037802 */ /* 0x000fe20000000f00 */
[----:B------:R-:W-:Y:S02]  /*8030*/  HFMA2 R12, -RZ, RZ, 0, 5.9604644775390625e-08 ;  /* 0x00000001ff0c7431 */ /* 0x000fe400000001ff */
[----:B------:R-:W-:Y:S02]  /*8040*/  IMAD.MOV.U32 R8, RZ, RZ, 0x192 ;  /* 0x00000192ff087424 */ /* 0x000fe400078e00ff */
[----:B------:R-:W-:Y:S01]  /*8050*/  IMAD.MOV.U32 R13, RZ, RZ, RZ ;  /* 0x000000ffff0d7224 */ /* 0x000fe200078e00ff */
[----:B------:R-:W3:Y:S01]  /*8060*/  LDCU.64 UR6, c[0x4][0x78] ;  /* 0x01000f00ff0677ac */ /* 0x000ee20008000a00 */
[----:B------:R-:W1:Y:S01]  /*8070*/  LDC.64 R2, c[0x4][R3] ;  /* 0x0100000003027b82 */ /* 0x000e620000000a00 */
[----:B------:R-:W5:Y:S01]  /*8080*/  LDCU.64 UR4, c[0x4][0x10] ;  /* 0x01000200ff0477ac */ /* 0x000f620008000a00 */
[----:B--2---:R-:W-:Y:S01]  /*8090*/  MOV R5, UR9 ;  /* 0x0000000900057c02 */ /* 0x004fe20008000f00 */
[----:B------:R-:W-:Y:S01]  /*80a0*/  IMAD.U32 R4, RZ, RZ, UR8 ;  /* 0x00000008ff047e24 */ /* 0x000fe2000f8e00ff */
[----:B---3--:R-:W-:Y:S01]  /*80b0*/  MOV R7, UR7 ;  /* 0x0000000700077c02 */ /* 0x008fe20008000f00 */
[----:B------:R-:W-:Y:S01]  /*80c0*/  IMAD.U32 R6, RZ, RZ, UR6 ;  /* 0x00000006ff067e24 */ /* 0x000fe2000f8e00ff */
[----:B-----5:R-:W-:Y:S01]  /*80d0*/  MOV R11, UR5 ;  /* 0x00000005000b7c02 */ /* 0x020fe20008000f00 */
[----:B------:R-:W-:Y:S02]  /*80e0*/  IMAD.U32 R10, RZ, RZ, UR4 ;  /* 0x00000004ff0a7e24 */ /* 0x000fe4000f8e00ff */
[----:B------:R-:W-:Y:S07]  /*80f0*/  LEPC R20, `(.L_x_139) ;  /* 0x000000001014794e */ /* 0x000fee0000000000 */
[----:B-1--4-:R-:W-:Y:S05]  /*8100*/  CALL.ABS.NOINC R2 ;  /* 0x0000000002007343 */ /* 0x012fea0003c00000 */
.L_x_139:
[----:B------:R-:W-:Y:S01]  /*8110*/  ISETP.NE.AND P0, PT, R86, RZ, PT ;  /* 0x000000ff5600720c */ /* 0x000fe20003f05270 */
[----:B------:R-:W-:Y:S05]  /*8120*/  WARPSYNC.ALL ;  /* 0x0000000000007948 */ /* 0x000fea0003800000 */
[----:B------:R-:W-:Y:S01]  /*8130*/  IMAD.SHL.U32 R66, R49, 0x100, RZ ;  /* 0x0000010031427824 */ /* 0x000fe200078e00ff */
[----:B------:R-:W-:Y:S01]  /*8140*/  R2UR UR4, R39 ;  /* 0x00000000270472ca */ /* 0x000fe200000e0000 */
[----:B------:R-:W-:Y:S01]  /*8150*/  IMAD.SHL.U32 R60, R51, 0x100, RZ ;  /* 0x00000100333c7824 */ /* 0x000fe200078e00ff */
[C---:B------:R-:W-:Y:S01]  /*8160*/  SHF.L.U32 R2, R48.reuse, 0x10, RZ ;  /* 0x0000001030027819 */ /* 0x040fe200000006ff */
[----:B-1--4-:R-:W-:Y:S01]  /*8170*/  IMAD.SHL.U32 R54, R45, 0x100, RZ ;  /* 0x000001002d367824 */ /* 0x012fe200078e00ff */
[C---:B------:R-:W-:Y:S01]  /*8180*/  PRMT R0, R48.reuse, 0x8880, RZ ;  /* 0x0000888030007816 */ /* 0x040fe200000000ff */
[----:B------:R-:W-:Y:S01]  /*8190*/  BSSY.RECONVERGENT B0, `(.L_x_140) ;  /* 0x000009f000007945 */ /* 0x000fe20003800200 */
[----:B------:R-:W-:Y:S02]  /*81a0*/  SHF.L.U32 R3, R48, 0x8, RZ ;  /* 0x0000000830037819 */ /* 0x000fe400000006ff */
[----:B------:R-:W-:Y:S02]  /*81b0*/  SHF.R.S32.HI R2, RZ, 0x18, R2 ;  /* 0x00000018ff027819 */ /* 0x000fe40000011402 */
[----:B------:R-:W-:Y:S02]  /*81c0*/  PRMT R68, R49, 0x8880, RZ ;  /* 0x0000888031447816 */ /* 0x000fe400000000ff */
[----:B------:R-:W-:Y:S01]  /*81d0*/  SHF.R.S32.HI R3, RZ, 0x18, R3 ;  /* 0x00000018ff037819 */ /* 0x000fe20000011403 */
[----:B------:R-:W-:Y:S01]  /*81e0*/  LDTM.16dp32bit_t0_t15.x32 R4, tmem[UR4+0x40] ;  /* 0x00004004000479ee */ /* 0x000fe20008a80000 */
[----:B------:R-:W1:Y:S01]  /*81f0*/  LDTM.16dp32bit_t16_t31.x32 R4, tmem[UR4+0x60] ;  /* 0x00006004000479ee */ /* 0x000e620008aa0000 */
[----:B------:R-:W-:Y:S01]  /*8200*/  NOP ;  /* 0x0000000000007918 */ /* 0x000fe20000000000 */
[C---:B------:R-:W-:Y:S02]  /*8210*/  SHF.L.U32 R63, R50.reuse, 0x8, RZ ;  /* 0x00000008323f7819 */ /* 0x040fe400000006ff */
[C---:B------:R-:W-:Y:S02]  /*8220*/  PRMT R62, R51.reuse, 0x8880, RZ ;  /* 0x00008880333e7816 */ /* 0x040fe400000000ff */
[----:B------:R-:W-:Y:S02]  /*8230*/  SHF.L.U32 R61, R51, 0x10, RZ ;  /* 0x00000010333d7819 */ /* 0x000fe400000006ff */
[----:B------:R-:W-:Y:S02]  /*8240*/  R2UR UR5, R43 ;  /* 0x000000002b0572ca */ /* 0x000fe400000e0000 */
[----:B------:R-:W-:Y:S01]  /*8250*/  SHF.R.S32.HI R39, RZ, 0x18, R48 ;  /* 0x00000018ff277819 */ /* 0x000fe20000011430 */
[----:B------:R-:W-:Y:S01]  /*8260*/  IMAD.SHL.U32 R48, R47, 0x100, RZ ;  /* 0x000001002f307824 */ /* 0x000fe200078e00ff */
[----:B------:R-:W-:Y:S02]  /*8270*/  SHF.L.U32 R67, R49, 0x10, RZ ;  /* 0x0000001031437819 */ /* 0x000fe400000006ff */
[C---:B------:R-:W-:Y:S02]  /*8280*/  PRMT R65, R50.reuse, 0x8880, RZ ;  /* 0x0000888032417816 */ /* 0x040fe400000000ff */
[----:B------:R-:W-:Y:S02]  /*8290*/  SHF.R.S32.HI R41, RZ, 0x18, R49 ;  /* 0x00000018ff297819 */ /* 0x000fe40000011431 */
[----:B------:R-:W-:Y:S02]  /*82a0*/  SHF.L.U32 R64, R50, 0x10, RZ ;  /* 0x0000001032407819 */ /* 0x000fe400000006ff */
[----:B------:R-:W-:Y:S01]  /*82b0*/  SHF.R.S32.HI R42, RZ, 0x18, R50 ;  /* 0x00000018ff2a7819 */ /* 0x000fe20000011432 */
[----:B------:R-:W-:Y:S01]  /*82c0*/  UIADD3 UR4, UPT, UPT, UR5, 0x290, URZ ;  /* 0x0000029005047890 */ /* 0x000fe2000fffe0ff */
[----:B------:R-:W-:Y:S01]  /*82d0*/  PRMT R59, R44, 0x8880, RZ ;  /* 0x000088802c3b7816 */ /* 0x000fe200000000ff */
[C---:B-1----:R-:W-:Y:S02]  /*82e0*/  IMAD R4, R38.reuse, R4, RZ ;  /* 0x0000000426047224 */ /* 0x042fe400078e02ff */
[----:B------:R-:W-:Y:S01]  /*82f0*/  UPRMT UR4, UR45, 0x654, UR4 ;  /* 0x000006542d047896 */ /* 0x000fe20008000004 */
[C---:B------:R-:W-:Y:S01]  /*8300*/  IMAD R5, R38.reuse, R5, RZ ;  /* 0x0000000526057224 */ /* 0x040fe200078e02ff */
[----:B------:R-:W-:Y:S01]  /*8310*/  SHF.R.S32.HI R43, RZ, 0x18, R51 ;  /* 0x00000018ff2b7819 */ /* 0x000fe20000011433 */
[----:B------:R-:W-:Y:S01]  /*8320*/  IMAD R6, R38, R6, RZ ;  /* 0x0000000626067224 */ /* 0x000fe200078e02ff */
[----:B------:R-:W-:Y:S01]  /*8330*/  SHF.L.U32 R51, R46, 0x8, RZ ;  /* 0x000000082e337819 */ /* 0x000fe200000006ff */
[----:B------:R-:W-:Y:S01]  /*8340*/  IMAD R4, R0, R40, R4 ;  /* 0x0000002800047224 */ /* 0x000fe200078e0204 */
[----:B------:R-:W-:Y:S01]  /*8350*/  MOV R0, R68 ;  /* 0x0000004400007202 */ /* 0x000fe20000000f00 */
[----:B------:R-:W-:Y:S01]  /*8360*/  IMAD R7, R38, R7, RZ ;  /* 0x0000000726077224 */ /* 0x000fe200078e02ff */
[----:B------:R-:W-:Y:S01]  /*8370*/  SHF.L.U32 R58, R44, 0x10, RZ ;  /* 0x000000102c3a7819 */ /* 0x000fe200000006ff */
[-C--:B------:R-:W-:Y:S01]  /*8380*/  IMAD R5, R2, R40.reuse, R5 ;  /* 0x0000002802057224 */ /* 0x080fe200078e0205 */
[----:B------:R-:W-:Y:S01]  /*8390*/  SYNCS.ARRIVE.TRANS64.RED.A1T0 RZ, [UR4], RZ ;  /* 0x000000ffffff79a7 */ /* 0x000fe20008100404 */
[----:B------:R-:W-:Y:S01]  /*83a0*/  IMAD R6, R3, R40, R6 ;  /* 0x0000002803067224 */ /* 0x000fe200078e0206 */
[----:B------:R-:W-:Y:S01]  /*83b0*/  SHF.R.S32.HI R2, RZ, 0x18, R67 ;  /* 0x00000018ff027819 */ /* 0x000fe20000011443 */
[C---:B------:R-:W-:Y:S01]  /*83c0*/  IMAD R8, R38.reuse, R8, RZ ;  /* 0x0000000826087224 */ /* 0x040fe200078e02ff */
[----:B------:R-:W-:Y:S01]  /*83d0*/  SHF.R.S32.HI R3, RZ, 0x18, R66 ;  /* 0x00000018ff037819 */ /* 0x000fe20000011442 */
[-C--:B------:R-:W-:Y:S01]  /*83e0*/  IMAD R7, R39, R40.reuse, R7 ;  /* 0x0000002827077224 */ /* 0x080fe200078e0207 */
[----:B------:R-:W-:Y:S01]  /*83f0*/  MOV R39, R65 ;  /* 0x0000004100277202 */ /* 0x000fe20000000f00 */
[----:B------:R-:W-:Y:S01]  /*8400*/  IMAD R9, R38, R9, RZ ;  /* 0x0000000926097224 */ /* 0x000fe200078e02ff */
[C---:B------:R-:W-:Y:S01]  /*8410*/  PRMT R56, R45.reuse, 0x8880, RZ ;  /* 0x000088802d387816 */ /* 0x040fe200000000ff */
[----:B------:R-:W-:Y:S01]  /*8420*/  IMAD R8, R0, R40, R8 ;  /* 0x0000002800087224 */ /* 0x000fe200078e0208 */
[----:B------:R-:W-:Y:S01]  /*8430*/  SHF.L.U32 R55, R45, 0x10, RZ ;  /* 0x000000102d377819 */ /* 0x000fe200000006ff */
[----:B------:R-:W-:Y:S01]  /*8440*/  IMAD R10, R38, R10, RZ ;  /* 0x0000000a260a7224 */ /* 0x000fe200078e02ff */
[----:B------:R-:W-:Y:S01]  /*8450*/  PRMT R53, R46, 0x8880, RZ ;  /* 0x000088802e357816 */ /* 0x000fe200000000ff */
[----:B------:R-:W-:Y:S01]  /*8460*/  IMAD R9, R2, R40, R9 ;  /* 0x0000002802097224 */ /* 0x000fe200078e0209 */
[----:B------:R-:W-:Y:S01]  /*8470*/  SHF.R.S32.HI R45, RZ, 0x18, R45 ;  /* 0x00000018ff2d7819 */ /* 0x000fe2000001142d */
[----:B------:R-:W-:Y:S01]  /*8480*/  IMAD R0, R38, R20, RZ ;  /* 0x0000001426007224 */ /* 0x000fe200078e02ff */
[----:B------:R-:W-:Y:S01]  /*8490*/  SHF.L.U32 R52, R46, 0x10, RZ ;  /* 0x000000102e347819 */ /* 0x000fe200000006ff */
[C---:B------:R-:W-:Y:S01]  /*84a0*/  IMAD R11, R38.reuse, R11, RZ ;  /* 0x0000000b260b7224 */ /* 0x040fe200078e02ff */
[C---:B------:R-:W-:Y:S01]  /*84b0*/  PRMT R50, R47.reuse, 0x8880, RZ ;  /* 0x000088802f327816 */ /* 0x040fe200000000ff */
[C---:B------:R-:W-:Y:S01]  /*84c0*/  IMAD R2, R38.reuse, R21, RZ ;  /* 0x0000001526027224 */ /* 0x040fe200078e02ff */
[----:B------:R-:W-:Y:S01]  /*84d0*/  SHF.R.S32.HI R46, RZ, 0x18, R46 ;  /* 0x00000018ff2e7819 */ /* 0x000fe2000001142e */
[C---:B------:R-:W-:Y:S01]  /*84e0*/  IMAD R20, R38.reuse, R24, RZ ;  /* 0x0000001826147224 */ /* 0x040fe200078e02ff */
[----:B------:R-:W-:Y:S01]  /*84f0*/  SHF.L.U32 R49, R47, 0x10, RZ ;  /* 0x000000102f317819 */ /* 0x000fe200000006ff */
[C---:B------:R-:W-:Y:S01]  /*8500*/  IMAD R21, R38.reuse, R25, RZ ;  /* 0x0000001926157224 */ /* 0x040fe200078e02ff */
[----:B------:R-:W-:Y:S01]  /*8510*/  SHF.R.S32.HI R47, RZ, 0x18, R47 ;  /* 0x00000018ff2f7819 */ /* 0x000fe2000001142f */
[----:B------:R-:W-:Y:S01]  /*8520*/  IMAD R24, R38, R28, RZ ;  /* 0x0000001c26187224 */ /* 0x000fe200078e02ff */
[----:B------:R-:W-:Y:S01]  /*8530*/  SHF.L.U32 R57, R44, 0x8, RZ ;  /* 0x000000082c397819 */ /* 0x000fe200000006ff */
[----:B------:R-:W-:Y:S01]  /*8540*/  IMAD R10, R3, R40, R10 ;  /* 0x00000028030a7224 */ /* 0x000fe200078e020a */
[----:B------:R-:W-:Y:S01]  /*8550*/  SHF.R.S32.HI R44, RZ, 0x18, R44 ;  /* 0x00000018ff2c7819 */ /* 0x000fe2000001142c */
[----:B------:R-:W-:Y:S01]  /*8560*/  IMAD R12, R38, R12, RZ ;  /* 0x0000000c260c7224 */ /* 0x000fe200078e02ff */
[----:B------:R-:W-:Y:S01]  /*8570*/  IADD3 R36, PT, PT, R36, 0x1, RZ ;  /* 0x0000000124247810 */ /* 0x000fe20007ffe0ff */
[C---:B------:R-:W-:Y:S02]  /*8580*/  IMAD R25, R38.reuse, R29, RZ ;  /* 0x0000001d26197224 */ /* 0x040fe400078e02ff */
[C---:B------:R-:W-:Y:S01]  /*8590*/  IMAD R28, R38.reuse, R32, RZ ;  /* 0x00000020261c7224 */ /* 0x040fe200078e02ff */
[----:B------:R-:W-:Y:S01]  /*85a0*/  SHF.R.S32.HI R32, RZ, 0x18, R64 ;  /* 0x00000018ff207819 */ /* 0x000fe20000011440 */
[C---:B------:R-:W-:Y:S01]  /*85b0*/  IMAD R29, R38.reuse, R33, RZ ;  /* 0x00000021261d7224 */ /* 0x040fe200078e02ff */
[----:B------:R-:W-:Y:S01]  /*85c0*/  I2IP.S8.S32.SAT R33, R7, R6, RZ ;  /* 0x0000000607217239 */ /* 0x000fe200000014ff */
[----:B------:R-:W-:Y:S01]  /*85d0*/  IMAD R11, R41, R40, R11 ;  /* 0x00000028290b7224 */ /* 0x000fe200078e020b */
[----:B------:R-:W-:Y:S01]  /*85e0*/  SHF.R.S32.HI R6, RZ, 0x18, R63 ;  /* 0x00000018ff067819 */ /* 0x000fe2000001143f */
[C---:B------:R-:W-:Y:S01]  /*85f0*/  IMAD R13, R38.reuse, R13, RZ ;  /* 0x0000000d260d7224 */ /* 0x040fe200078e02ff */
[----:B------:R-:W-:Y:S01]  /*8600*/  MOV R7, R62 ;  /* 0x0000003e00077202 */ /* 0x000fe20000000f00 */
[C---:B------:R-:W-:Y:S02]  /*8610*/  IMAD R14, R38.reuse, R14, RZ ;  /* 0x0000000e260e7224 */ /* 0x040fe400078e02ff */
[C---:B------:R-:W-:Y:S02]  /*8620*/  IMAD R3, R38.reuse, R22, RZ ;  /* 0x0000001626037224 */ /* 0x040fe400078e02ff */
[----:B------:R-:W-:Y:S02]  /*8630*/  IMAD R12, R39, R40, R12 ;  /* 0x00000028270c7224 */ /* 0x000fe400078e020c */
[C---:B------:R-:W-:Y:S02]  /*8640*/  IMAD R22, R38.reuse, R26, RZ ;  /* 0x0000001a26167224 */ /* 0x040fe400078e02ff */
[C---:B------:R-:W-:Y:S02]  /*8650*/  IMAD R15, R38.reuse, R15, RZ ;  /* 0x0000000f260f7224 */ /* 0x040fe400078e02ff */
[----:B------:R-:W-:Y:S02]  /*8660*/  IMAD R26, R38, R30, RZ ;  /* 0x0000001e261a7224 */ /* 0x000fe400078e02ff */
[----:B------:R-:W-:Y:S02]  /*8670*/  IMAD R13, R32, R40, R13 ;  /* 0x00000028200d7224 */ /* 0x000fe400078e020d */
[C---:B------:R-:W-:Y:S01]  /*8680*/  IMAD R30, R38.reuse, R34, RZ ;  /* 0x00000022261e7224 */ /* 0x040fe200078e02ff */
[----:B------:R-:W-:Y:S01]  /*8690*/  I2IP.S8.S32.SAT R34, R11, R10, RZ ;  /* 0x0000000a0b227239 */ /* 0x000fe200000014ff */
[----:B------:R-:W-:Y:S01]  /*86a0*/  IMAD R16, R38, R16, RZ ;  /* 0x0000001026107224 */ /* 0x000fe200078e02ff */
[----:B------:R-:W-:Y:S01]  /*86b0*/  SHF.R.S32.HI R10, RZ, 0x18, R61 ;  /* 0x00000018ff0a7819 */ /* 0x000fe2000001143d */
[----:B------:R-:W-:Y:S01]  /*86c0*/  IMAD R14, R6, R40, R14 ;  /* 0x00000028060e7224 */ /* 0x000fe200078e020e */
[----:B------:R-:W-:Y:S01]  /*86d0*/  I2IP.S8.S32.SAT R61, R9, R8, R34 ;  /* 0x00000008093d7239 */ /* 0x000fe20000001422 */
[----:B------:R-:W-:Y:S01]  /*86e0*/  IMAD R17, R38, R17, RZ ;  /* 0x0000001126117224 */ /* 0x000fe200078e02ff */
[----:B------:R-:W-:Y:S01]  /*86f0*/  SHF.R.S32.HI R11, RZ, 0x18, R60 ;  /* 0x00000018ff0b7819 */ /* 0x000fe2000001143c */
[----:B------:R-:W-:Y:S01]  /*8700*/  IMAD R15, R42, R40, R15 ;  /* 0x000000282a0f7224 */ /* 0x000fe200078e020f */
[----:B------:R-:W-:Y:S01]  /*8710*/  I2IP.S8.S32.SAT R60, R5, R4, R33 ;  /* 0x00000004053c7239 */ /* 0x000fe20000001421 */
[C---:B------:R-:W-:Y:S01]  /*8720*/  IMAD R18, R38.reuse, R18, RZ ;  /* 0x0000001226127224 */ /* 0x040fe200078e02ff */
[----:B------:R-:W-:Y:S01]  /*8730*/  SHF.R.S32.HI R5, RZ, 0x18, R58 ;  /* 0x00000018ff057819 */ /* 0x000fe2000001143a */
[----:B------:R-:W-:Y:S01]  /*8740*/  IMAD R16, R7, R40, R16 ;  /* 0x0000002807107224 */ /* 0x000fe200078e0210 */
[----:B------:R-:W-:Y:S01]  /*8750*/  I2IP.S8.S32.SAT R14, R15, R14, RZ ;  /* 0x0000000e0f0e7239 */ /* 0x000fe200000014ff */
[----:B------:R-:W-:Y:S01]  /*8760*/  IMAD R19, R38, R19, RZ ;  /* 0x0000001326137224 */ /* 0x000fe200078e02ff */
[----:B------:R-:W-:Y:S01]  /*8770*/  SHF.R.S32.HI R7, RZ, 0x18, R48 ;  /* 0x00000018ff077819 */ /* 0x000fe20000011430 */
[----:B------:R-:W-:Y:S01]  /*8780*/  IMAD R17, R10, R40, R17 ;  /* 0x000000280a117224 */ /* 0x000fe200078e0211 */
[----:B------:R-:W-:Y:S01]  /*8790*/  I2IP.S8.S32.SAT R62, R13, R12, R14 ;  /* 0x0000000c0d3e7239 */ /* 0x000fe2000000140e */
[-C--:B------:R-:W-:Y:S01]  /*87a0*/  IMAD R18, R11, R40.reuse, R18 ;  /* 0x000000280b127224 */ /* 0x080fe200078e0212 */
[----:B------:R-:W-:Y:S01]  /*87b0*/  SHF.R.S32.HI R6, RZ, 0x18, R57 ;  /* 0x00000018ff067819 */ /* 0x000fe20000011439 */
[----:B------:R-:W-:Y:S02]  /*87c0*/  IMAD.MOV.U32 R4, RZ, RZ, R59 ;  /* 0x000000ffff047224 */ /* 0x000fe400078e003b */
[-C--:B------:R-:W-:Y:S02]  /*87d0*/  IMAD R19, R43, R40.reuse, R19 ;  /* 0x000000282b137224 */ /* 0x080fe400078e0213 */
[----:B------:R-:W-:Y:S01]  /*87e0*/  IMAD R0, R4, R40, R0 ;  /* 0x0000002804007224 */ /* 0x000fe200078e0200 */
[----:B------:R-:W-:Y:S01]  /*87f0*/  MOV R4, R56 ;  /* 0x0000003800047202 */ /* 0x000fe20000000f00 */
[----:B------:R-:W-:Y:S01]  /*8800*/  IMAD R23, R38, R23, RZ ;  /* 0x0000001726177224 */ /* 0x000fe200078e02ff */
[----:B------:R-:W-:Y:S01]  /*8810*/  I2IP.S8.S32.SAT R18, R19, R18, RZ ;  /* 0x0000001213127239 */ /* 0x000fe200000014ff */
[-C--:B------:R-:W-:Y:S01]  /*8820*/  IMAD R2, R5, R40.reuse, R2 ;  /* 0x0000002805027224 */ /* 0x080fe200078e0202 */
[----:B------:R-:W-:Y:S01]  /*8830*/  SHF.R.S32.HI R5, RZ, 0x18, R55 ;  /* 0x00000018ff057819 */ /* 0x000fe20000011437 */
[----:B------:R-:W-:Y:S01]  /*8840*/  IMAD R3, R6, R40, R3 ;  /* 0x0000002806037224 */ /* 0x000fe200078e0203 */
[----:B------:R-:W-:Y:S01]  /*8850*/  I2IP.S8.S32.SAT R63, R17, R16, R18 ;  /* 0x00000010113f7239 */ /* 0x000fe20000001412 */
[-C--:B------:R-:W-:Y:S01]  /*8860*/  IMAD R23, R44, R40.reuse, R23 ;  /* 0x000000282c177224 */ /* 0x080fe200078e0217 */
[----:B------:R-:W-:Y:S01]  /*8870*/  SHF.R.S32.HI R6, RZ, 0x18, R54 ;  /* 0x00000018ff067819 */ /* 0x000fe20000011436 */
[-C--:B------:R-:W-:Y:S01]  /*8880*/  IMAD R20, R4, R40.reuse, R20 ;  /* 0x0000002804147224 */ /* 0x080fe200078e0214 */
[----:B------:R-:W-:Y:S01]  /*8890*/  MOV R4, R53 ;  /* 0x0000003500047202 */ /* 0x000fe20000000f00 */
[----:B------:R1:W-:Y:S01]  /*88a0*/  STS.128 [R69+UR44+0x3400], R60 ;  /* 0x0034003c45007988 */ /* 0x0003e20008000c2c */
[----:B------:R-:W-:Y:S01]  /*88b0*/  IMAD R27, R38, R27, RZ ;  /* 0x0000001b261b7224 */ /* 0x000fe200078e02ff */
[----:B------:R-:W-:Y:S01]  /*88c0*/  I2IP.S8.S32.SAT R3, R23, R3, RZ ;  /* 0x0000000317037239 */ /* 0x000fe200000014ff */
[-C--:B------:R-:W-:Y:S01]  /*88d0*/  IMAD R21, R5, R40.reuse, R21 ;  /* 0x0000002805157224 */ /* 0x080fe200078e0215 */
[----:B------:R-:W-:Y:S01]  /*88e0*/  SHF.R.S32.HI R5, RZ, 0x18, R52 ;  /* 0x00000018ff057819 */ /* 0x000fe20000011434 */
[-C--:B------:R-:W-:Y:S01]  /*88f0*/  IMAD R22, R6, R40.reuse, R22 ;  /* 0x0000002806167224 */ /* 0x080fe200078e0216 */
[----:B------:R-:W-:Y:S01]  /*8900*/  SHF.R.S32.HI R6, RZ, 0x18, R49 ;  /* 0x00000018ff067819 */ /* 0x000fe20000011431 */
[-C--:B------:R-:W-:Y:S02]  /*8910*/  IMAD R27, R45, R40.reuse, R27 ;  /* 0x000000282d1b7224 */ /* 0x080fe400078e021b */
[-C--:B------:R-:W-:Y:S01]  /*8920*/  IMAD R24, R4, R40.reuse, R24 ;  /* 0x0000002804187224 */ /* 0x080fe200078e0218 */
[----:B------:R-:W-:Y:S01]  /*8930*/  SHF.R.S32.HI R4, RZ, 0x18, R51 ;  /* 0x00000018ff047819 */ /* 0x000fe20000011433 */
[----:B------:R-:W-:Y:S01]  /*8940*/  IMAD R25, R5, R40, R25 ;  /* 0x0000002805197224 */ /* 0x000fe200078e0219 */
[----:B------:R-:W-:Y:S01]  /*8950*/  MOV R5, R50 ;  /* 0x0000003200057202 */ /* 0x000fe20000000f00 */
[----:B------:R-:W-:Y:S02]  /*8960*/  IMAD R31, R38, R31, RZ ;  /* 0x0000001f261f7224 */ /* 0x000fe400078e02ff */
[----:B------:R-:W-:Y:S01]  /*8970*/  IMAD R26, R4, R40, R26 ;  /* 0x00000028041a7224 */ /* 0x000fe200078e021a */
[----:B------:R-:W-:Y:S01]  /*8980*/  I2IP.S8.S32.SAT R4, R2, R0, R3 ;  /* 0x0000000002047239 */ /* 0x000fe20000001403 */
[-C--:B------:R-:W-:Y:S02]  /*8990*/  IMAD R31, R46, R40.reuse, R31 ;  /* 0x000000282e1f7224 */ /* 0x080fe400078e021f */
[----:B------:R-:W-:Y:S01]  /*89a0*/  IMAD R28, R5, R40, R28 ;  /* 0x00000028051c7224 */ /* 0x000fe200078e021c */
[----:B------:R-:W-:Y:S01]  /*89b0*/  I2IP.S8.S32.SAT R5, R27, R22, RZ ;  /* 0x000000161b057239 */ /* 0x000fe200000014ff */
[----:B------:R-:W-:Y:S01]  /*89c0*/  IMAD R29, R6, R40, R29 ;  /* 0x00000028061d7224 */ /* 0x000fe200078e021d */
[----:B------:R-:W-:Y:S01]  /*89d0*/  I2IP.S8.S32.SAT R6, R31, R26, RZ ;  /* 0x0000001a1f067239 */ /* 0x000fe200000014ff */
[----:B------:R-:W-:Y:S01]  /*89e0*/  IMAD R35, R38, R35, RZ ;  /* 0x0000002326237224 */ /* 0x000fe200078e02ff */
[----:B------:R-:W-:Y:S01]  /*89f0*/  I2IP.S8.S32.SAT R5, R21, R20, R5 ;  /* 0x0000001415057239 */ /* 0x000fe20000001405 */
[----:B------:R-:W-:Y:S01]  /*8a00*/  IMAD R30, R7, R40, R30 ;  /* 0x00000028071e7224 */ /* 0x000fe200078e021e */
[----:B------:R-:W-:Y:S01]  /*8a10*/  I2IP.S8.S32.SAT R6, R25, R24, R6 ;  /* 0x0000001819067239 */ /* 0x000fe20000001406 */
[----:B------:R-:W-:Y:S05]  /*8a20*/  IMAD R35, R47, R40, R35 ;  /* 0x000000282f237224 */ /* 0x000fea00078e0223 */
[----:B------:R-:W-:Y:S04]  /*8a30*/  I2IP.S8.S32.SAT R7, R35, R30, RZ ;  /* 0x0000001e23077239 */ /* 0x000fe800000014ff */
[----:B------:R-:W-:Y:S05]  /*8a40*/  I2IP.S8.S32.SAT R7, R29, R28, R7 ;  /* 0x0000001c1d077239 */ /* 0x000fea0000001407 */
        /* <DEDUP_REMOVED lines=10> */
[----:B------:R-:W-:Y:S02]  /*8af0*/  UIADD3 UR9, UPT, UPT, UR49, 0x40, URZ ;  /* 0x0000004031097890 */ /* 0x000fe4000fffe0ff */
[----:B------:R-:W-:Y:S01]  /*8b00*/  UIADD3 UR8, UPT, UPT, UR44, 0x3400, URZ ;  /* 0x000034002c087890 */ /* 0x000fe2000fffe0ff */
[----:B------:R-:W-:Y:S01]  /*8b10*/  UMOV UR10, UR50 ;  /* 0x00000032000a7c82 */ /* 0x000fe20008000000 */
[----:B------:R-:W-:Y:S01]  /*8b20*/  UMOV UR11, UR36 ;  /* 0x00000024000b7c82 */ /* 0x000fe20008000000 */
[----:B--2---:R-:W-:Y:S04]  /*8b30*/  UIADD3 UR4, UP0, UPT, UR6, 0x680, URZ ;  /* 0x0000068006047890 */ /* 0x004fe8000ff1e0ff */
[----:B------:R-:W-:Y:S09]  /*8b40*/  UIADD3.X UR5, UPT, UPT, URZ, UR7, URZ, UP0, !UPT ;  /* 0x00000007ff057290 */ /* 0x000ff200087fe4ff */
[----:B------:R2:W-:Y:S01]  /*8b50*/  UTMASTG.3D [UR8], [UR4] ;  /* 0x00000008040073b5 */ /* 0x0005e20008010000 */
[----:B------:R0:W-:Y:S01]  /*8b60*/  UTMACMDFLUSH ;  /* 0x00000000000079b7 */ /* 0x0001e20000000000 */
[----:B--2---:R-:W-:Y:S04]  /*8b70*/  DEPBAR.LE SB0, 0x1 ;  /* 0x000080400000791a */ /* 0x004fe80000000000 */
.L_x_141:
[----:B------:R-:W-:Y:S05]  /*8b80*/  BSYNC.RECONVERGENT B0 ;  /* 0x0000000000007941 */ /* 0x000fea0003800200 */
.L_x_140:
[----:B------:R-:W-:Y:S01]  /*8b90*/  R2UR UR4, R76 ;  /* 0x000000004c0472ca */ /* 0x000fe200000e0000 */
[----:B------:R-:W-:Y:S01]  /*8ba0*/  BAR.SYNC.DEFER_BLOCKING 0x1, 0x80 ;  /* 0x0042000000007b1d */ /* 0x000fe20000010000 */
[----:B------:R-:W-:Y:S01]  /*8bb0*/  ISETP.NE.AND P0, PT, R78, 0x2, PT ;  /* 0x000000024e00780c */ /* 0x000fe20003f05270 */
[----:B------:R-:W-:Y:S01]  /*8bc0*/  UISETP.NE.AND UP0, UPT, UR46, URZ, UPT ;  /* 0x000000ff2e00728c */ /* 0x000fe2000bf05270 */
[----:B------:R-:W-:Y:S01]  /*8bd0*/  ISETP.NE.AND P1, PT, R36, 0x4, PT ;  /* 0x000000042400780c */ /* 0x000fe20003f25270 */
[----:B------:R-:W-:Y:S01]  /*8be0*/  UIADD3 UR26, UPT, UPT, UR37, UR63, URZ ;  /* 0x0000003f251a7290 */ /* 0x000fe2000fffe0ff */
[----:B------:R-:W-:Y:S02]  /*8bf0*/  SEL R2, RZ, 0x1, P0 ;  /* 0x00000001ff027807 */ /* 0x000fe40000000000 */
[----:B------:R-:W-:Y:S02]  /*8c00*/  SEL R0, RZ, 0x1, P1 ;  /* 0x00000001ff007807 */ /* 0x000fe40000800000 */
[----:B------:R-:W-:Y:S02]  /*8c10*/  LOP3.LUT R82, R82, R2, RZ, 0x3c, !PT ;  /* 0x0000000252527212 */ /* 0x000fe400078e3cff */
[----:B------:R-:W-:Y:S01]  /*8c20*/  LOP3.LUT R83, R83, R0, RZ, 0x3c, !PT ;  /* 0x0000000053537212 */ /* 0x000fe200078e3cff */
[----:B------:R-:W-:Y:S01]  /*8c30*/  UIADD3 UR20, UPT, UPT, UR38, UR4, URZ ;  /* 0x0000000426147290 */ /* 0x000fe2000fffe0ff */
[----:B------:R-:W-:Y:S02]  /*8c40*/  SEL R78, R78, RZ, P0 ;  /* 0x000000ff4e4e7207 */ /* 0x000fe40000000000 */
[----:B------:R-:W-:Y:S01]  /*8c50*/  SEL R36, R36, RZ, P1 ;  /* 0x000000ff24247207 */ /* 0x000fe20000800000 */
[----:B------:R-:W-:Y:S01]  /*8c60*/  UMOV UR36, UR59 ;  /* 0x0000003b00247c82 */ /* 0x000fe20008000000 */
[----:B------:R-:W-:Y:S07]  /*8c70*/  BRA.U UP0, `(.L_x_142) ;  /* 0xffffffd500787547 */ /* 0x000fee000b83ffff */
[----:B------:R-:W-:Y:S05]  /*8c80*/  EXIT ;  /* 0x000000000000794d */ /* 0x000fea0003800000 */
.L_x_25:
[----:B---3--:R3:W4:Y:S02]  /*8c90*/  SYNCS.PHASECHK.TRANS64.TRYWAIT P0, [R0+URZ+0x2c0], R2 ;  /* 0x0002c002000075a7 */ /* 0x00872400080011ff */
[----:B----4-:R-:W-:Y:S05]  /*8ca0*/  @!P0 NANOSLEEP.SYNCS 0x989680 ;  /* 0x009896800000895d */ /* 0x010fea0003900000 */
[----:B------:R-:W4:Y:S02]  /*8cb0*/  @!P0 SYNCS.PHASECHK.TRANS64 P0, [R0+URZ+0x2c0], R2 ;  /* 0x0002c002000085a7 */ /* 0x000f2400080010ff */
[----:B----4-:R-:W-:Y:S05]  /*8cc0*/  @!P0 BRA `(.L_x_25) ;  /* 0xfffffffc00f08947 */ /* 0x010fea000383ffff */
[----:B------:R-:W-:Y:S05]  /*8cd0*/  BRA `(.L_x_143) ;  /* 0xffffff8c00d07947 */ /* 0x000fea000383ffff */
.L_x_28:
[----:B--2---:R-:W-:-:S07]  /*8ce0*/  MOV R0, UR33 ;  /* 0x0000002100007c02 */ /* 0x004fce0008000f00 */
.L_x_144:
[----:B--2---:R2:W3:Y:S02]  /*8cf0*/  SYNCS.PHASECHK.TRANS64.TRYWAIT P0, [R0+URZ+0x110], R3 ;  /* 0x00011003000075a7 */ /* 0x0044e400080011ff */
[----:B---3--:R-:W-:Y:S05]  /*8d00*/  @!P0 NANOSLEEP.SYNCS 0x989680 ;  /* 0x009896800000895d */ /* 0x008fea0003900000 */
[----:B------:R-:W3:Y:S02]  /*8d10*/  @!P0 SYNCS.PHASECHK.TRANS64 P0, [R0+URZ+0x110], R3 ;  /* 0x00011003000085a7 */ /* 0x000ee400080010ff */
[----:B---3--:R-:W-:Y:S05]  /*8d20*/  @!P0 BRA `(.L_x_144) ;  /* 0xfffffffc00f08947 */ /* 0x008fea000383ffff */
[----:B------:R-:W-:Y:S05]  /*8d30*/  BRA `(.L_x_27) ;  /* 0xffffff9000187947 */ /* 0x000fea000383ffff */
.L_x_35:
[----:B-1----:R-:W-:-:S07]  /*8d40*/  MOV R0, UR17 ;  /* 0x0000001100007c02 */ /* 0x002fce0008000f00 */
.L_x_145:
[----:B-1----:R1:W2:Y:S02]  /*8d50*/  SYNCS.PHASECHK.TRANS64.TRYWAIT P0, [R0+URZ+0x110], R3 ;  /* 0x00011003000075a7 */ /* 0x0022a400080011ff */
[----:B--2---:R-:W-:Y:S05]  /*8d60*/  @!P0 NANOSLEEP.SYNCS 0x989680 ;  /* 0x009896800000895d */ /* 0x004fea0003900000 */
[----:B------:R-:W2:Y:S02]  /*8d70*/  @!P0 SYNCS.PHASECHK.TRANS64 P0, [R0+URZ+0x110], R3 ;  /* 0x00011003000085a7 */ /* 0x000ea400080010ff */
[----:B--2---:R-:W-:Y:S05]  /*8d80*/  @!P0 BRA `(.L_x_145) ;  /* 0xfffffffc00f08947 */ /* 0x004fea000383ffff */
[----:B------:R-:W-:Y:S05]  /*8d90*/  BRA `(.L_x_34) ;  /* 0xffffff9000d47947 */ /* 0x000fea000383ffff */
.L_x_40:
[----:B-1----:R1:W2:Y:S02]  /*8da0*/  SYNCS.PHASECHK.TRANS64.TRYWAIT P0, [R3+URZ+0x250], R0 ;  /* 0x00025000030075a7 */ /* 0x0022a400080011ff */
[----:B--2---:R-:W-:Y:S05]  /*8db0*/  @!P0 NANOSLEEP.SYNCS 0x989680 ;  /* 0x009896800000895d */ /* 0x004fea0003900000 */
[----:B------:R-:W2:Y:S02]  /*8dc0*/  @!P0 SYNCS.PHASECHK.TRANS64 P0, [R3+URZ+0x250], R0 ;  /* 0x00025000030085a7 */ /* 0x000ea400080010ff */
[----:B--2---:R-:W-:Y:S05]  /*8dd0*/  @!P0 BRA `(.L_x_40) ;  /* 0xfffffffc00f08947 */ /* 0x004fea000383ffff */
[----:B------:R-:W-:Y:S05]  /*8de0*/  BRA `(.L_x_146) ;  /* 0xffffff9400787947 */ /* 0x000fea000383ffff */
.L_x_44:
[----:B------:R-:W-:-:S07]  /*8df0*/  MOV R0, UR4 ;  /* 0x0000000400007c02 */ /* 0x000fce0008000f00 */
.L_x_147:
[----:B-1----:R1:W2:Y:S02]  /*8e00*/  SYNCS.PHASECHK.TRANS64.TRYWAIT P0, [R0+URZ], R2 ;  /* 0x00000002000075a7 */ /* 0x0022a400080011ff */
[----:B--2---:R-:W-:Y:S05]  /*8e10*/  @!P0 NANOSLEEP.SYNCS 0x989680 ;  /* 0x009896800000895d */ /* 0x004fea0003900000 */
[----:B------:R-:W2:Y:S02]  /*8e20*/  @!P0 SYNCS.PHASECHK.TRANS64 P0, [R0+URZ], R2 ;  /* 0x00000002000085a7 */ /* 0x000ea400080010ff */
[----:B--2---:R-:W-:Y:S05]  /*8e30*/  @!P0 BRA `(.L_x_147) ;  /* 0xfffffffc00f08947 */ /* 0x004fea000383ffff */
[----:B------:R-:W-:Y:S05]  /*8e40*/  BRA `(.L_x_148) ;  /* 0xffffff9c00207947 */ /* 0x000fea000383ffff */
.L_x_45:
[----:B------:R-:W-:-:S07]  /*8e50*/  MOV R0, UR5 ;  /* 0x0000000500007c02 */ /* 0x000fce0008000f00 */
.L_x_149:
[----:B-1----:R1:W2:Y:S02]  /*8e60*/  SYNCS.PHASECHK.TRANS64.TRYWAIT P0, [R0+URZ], R3 ;  /* 0x00000003000075a7 */ /* 0x0022a400080011ff */
[----:B--2---:R-:W-:Y:S05]  /*8e70*/  @!P0 NANOSLEEP.SYNCS 0x989680 ;  /* 0x009896800000895d */ /* 0x004fea0003900000 */
[----:B------:R-:W2:Y:S02]  /*8e80*/  @!P0 SYNCS.PHASECHK.TRANS64 P0, [R0+URZ], R3 ;  /* 0x00000003000085a7 */ /* 0x000ea400080010ff */
[----:B--2---:R-:W-:Y:S05]  /*8e90*/  @!P0 BRA `(.L_x_149) ;  /* 0xfffffffc00f08947 */ /* 0x004fea000383ffff */
[----:B------:R-:W-:Y:S05]  /*8ea0*/  BRA `(.L_x_150) ;  /* 0xffffff9c002c7947 */ /* 0x000fea000383ffff */
.L_x_46:
[----:B------:R-:W-:-:S07]  /*8eb0*/  MOV R0, UR5 ;  /* 0x0000000500007c02 */ /* 0x000fce0008000f00 */
.L_x_151:
[----:B-1----:R1:W2:Y:S02]  /*8ec0*/  SYNCS.PHASECHK.TRANS64.TRYWAIT P0, [R0+URZ], R3 ;  /* 0x00000003000075a7 */ /* 0x0022a400080011ff */
[----:B--2---:R-:W-:Y:S05]  /*8ed0*/  @!P0 NANOSLEEP.SYNCS 0x989680 ;  /* 0x009896800000895d */ /* 0x004fea0003900000 */
[----:B------:R-:W2:Y:S02]  /*8ee0*/  @!P0 SYNCS.PHASECHK.TRANS64 P0, [R0+URZ], R3 ;  /* 0x00000003000085a7 */ /* 0x000ea400080010ff */
[----:B--2---:R-:W-:Y:S05]  /*8ef0*/  @!P0 BRA `(.L_x_151) ;  /* 0xfffffffc00f08947 */ /* 0x004fea000383ffff */
[----:B------:R-:W-:Y:S05]  /*8f00*/  BRA `(.L_x_152) ;  /* 0xffffff9c00387947 */ /* 0x000fea000383ffff */
.L_x_47:
[----:B------:R-:W-:-:S07]  /*8f10*/  MOV R0, UR5 ;  /* 0x0000000500007c02 */ /* 0x000fce0008000f00 */
.L_x_153:
[----:B-1----:R1:W2:Y:S02]  /*8f20*/  SYNCS.PHASECHK.TRANS64.TRYWAIT P0, [R0+URZ], R3 ;  /* 0x00000003000075a7 */ /* 0x0022a400080011ff */
[----:B--2---:R-:W-:Y:S05]  /*8f30*/  @!P0 NANOSLEEP.SYNCS 0x989680 ;  /* 0x009896800000895d */ /* 0x004fea0003900000 */
[----:B------:R-:W2:Y:S02]  /*8f40*/  @!P0 SYNCS.PHASECHK.TRANS64 P0, [R0+URZ], R3 ;  /* 0x00000003000085a7 */ /* 0x000ea400080010ff */
[----:B--2---:R-:W-:Y:S05]  /*8f50*/  @!P0 BRA `(.L_x_153) ;  /* 0xfffffffc00f08947 */ /* 0x004fea000383ffff */
[----:B------:R-:W-:Y:S05]  /*8f60*/  BRA `(.L_x_154) ;  /* 0xffffff9c00447947 */ /* 0x000fea000383ffff */
.L_x_48:
[----:B------:R-:W-:-:S07]  /*8f70*/  MOV R0, UR5 ;  /* 0x0000000500007c02 */ /* 0x000fce0008000f00 */
.L_x_155:
[----:B-1----:R1:W2:Y:S02]  /*8f80*/  SYNCS.PHASECHK.TRANS64.TRYWAIT P0, [R0+URZ], R3 ;  /* 0x00000003000075a7 */ /* 0x0022a400080011ff */
[----:B--2---:R-:W-:Y:S05]  /*8f90*/  @!P0 NANOSLEEP.SYNCS 0x989680 ;  /* 0x009896800000895d */ /* 0x004fea0003900000 */
[----:B------:R-:W2:Y:S02]  /*8fa0*/  @!P0 SYNCS.PHASECHK.TRANS64 P0, [R0+URZ], R3 ;  /* 0x00000003000085a7 */ /* 0x000ea400080010ff */
[----:B--2---:R-:W-:Y:S05]  /*8fb0*/  @!P0 BRA `(.L_x_155) ;  /* 0xfffffffc00f08947 */ /* 0x004fea000383ffff */
[----:B------:R-:W-:Y:S05]  /*8fc0*/  BRA `(.L_x_156) ;  /* 0xffffff9c00507947 */ /* 0x000fea000383ffff */
.L_x_49:
[----:B------:R-:W-:-:S07]  /*8fd0*/  MOV R0, UR5 ;  /* 0x0000000500007c02 */ /* 0x000fce0008000f00 */
.L_x_157:
[----:B-1----:R1:W2:Y:S02]  /*8fe0*/  SYNCS.PHASECHK.TRANS64.TRYWAIT P0, [R0+URZ], R3 ;  /* 0x00000003000075a7 */ /* 0x0022a400080011ff */
[----:B--2---:R-:W-:Y:S05]  /*8ff0*/  @!P0 NANOSLEEP.SYNCS 0x989680 ;  /* 0x009896800000895d */ /* 0x004fea0003900000 */
[----:B------:R-:W2:Y:S02]  /*9000*/  @!P0 SYNCS.PHASECHK.TRANS64 P0, [R0+URZ], R3 ;  /* 0x00000003000085a7 */ /* 0x000ea400080010ff */
[----:B--2---:R-:W-:Y:S05]  /*9010*/  @!P0 BRA `(.L_x_157) ;  /* 0xfffffffc00f08947 */ /* 0x004fea000383ffff */
[----:B------:R-:W-:Y:S05]  /*9020*/  BRA `(.L_x_158) ;  /* 0xffffff9c005c7947 */ /* 0x000fea000383ffff */
.L_x_50:
[----:B------:R-:W-:-:S07]  /*9030*/  MOV R0, UR5 ;  /* 0x0000000500007c02 */ /* 0x000fce0008000f00 */
.L_x_159:
[----:B-1----:R1:W2:Y:S02]  /*9040*/  SYNCS.PHASECHK.TRANS64.TRYWAIT P0, [R0+URZ], R3 ;  /* 0x00000003000075a7 */ /* 0x0022a400080011ff */
[----:B--2---:R-:W-:Y:S05]  /*9050*/  @!P0 NANOSLEEP.SYNCS 0x989680 ;  /* 0x009896800000895d */ /* 0x004fea0003900000 */
[----:B------:R-:W2:Y:S02]  /*9060*/  @!P0 SYNCS.PHASECHK.TRANS64 P0, [R0+URZ], R3 ;  /* 0x00000003000085a7 */ /* 0x000ea400080010ff */
[----:B--2---:R-:W-:Y:S05]  /*9070*/  @!P0 BRA `(.L_x_159) ;  /* 0xfffffffc00f08947 */ /* 0x004fea000383ffff */
[----:B------:R-:W-:Y:S05]  /*9080*/  BRA `(.L_x_160) ;  /* 0xffffff9c00687947 */ /* 0x000fea000383ffff */
.L_x_51:
[----:B------:R-:W-:-:S07]  /*9090*/  MOV R0, UR5 ;  /* 0x0000000500007c02 */ /* 0x000fce0008000f00 */
.L_x_161:
[----:B-1----:R1:W2:Y:S02]  /*90a0*/  SYNCS.PHASECHK.TRANS64.TRYWAIT P0, [R0+URZ], R3 ;  /* 0x00000003000075a7 */ /* 0x0022a400080011ff */
[----:B--2---:R-:W-:Y:S05]  /*90b0*/  @!P0 NANOSLEEP.SYNCS 0x989680 ;  /* 0x009896800000895d */ /* 0x004fea0003900000 */
[----:B------:R-:W2:Y:S02]  /*90c0*/  @!P0 SYNCS.PHASECHK.TRANS64 P0, [R0+URZ], R3 ;  /* 0x00000003000085a7 */ /* 0x000ea400080010ff */
[----:B--2---:R-:W-:Y:S05]  /*90d0*/  @!P0 BRA `(.L_x_161) ;  /* 0xfffffffc00f08947 */ /* 0x004fea000383ffff */
[----:B------:R-:W-:Y:S05]  /*90e0*/  BRA `(.L_x_162) ;  /* 0xffffff9c00747947 */ /* 0x000fea000383ffff */
.L_x_52:
[----:B------:R-:W-:-:S07]  /*90f0*/  MOV R0, UR5 ;  /* 0x0000000500007c02 */ /* 0x000fce0008000f00 */
.L_x_163:
[----:B-1----:R1:W2:Y:S02]  /*9100*/  SYNCS.PHASECHK.TRANS64.TRYWAIT P0, [R0+URZ], R3 ;  /* 0x00000003000075a7 */ /* 0x0022a400080011ff */
[----:B--2---:R-:W-:Y:S05]  /*9110*/  @!P0 NANOSLEEP.SYNCS 0x989680 ;  /* 0x009896800000895d */ /* 0x004fea0003900000 */
[----:B------:R-:W2:Y:S02]  /*9120*/  @!P0 SYNCS.PHASECHK.TRANS64 P0, [R0+URZ], R3 ;  /* 0x00000003000085a7 */ /* 0x000ea400080010ff */
[----:B--2---:R-:W-:Y:S05]  /*9130*/  @!P0 BRA `(.L_x_163) ;  /* 0xfffffffc00f08947 */ /* 0x004fea000383ffff */
[----:B------:R-:W-:Y:S05]  /*9140*/  BRA `(.L_x_164) ;  /* 0xffffff9c00807947 */ /* 0x000fea000383ffff */
.L_x_53:
[----:B------:R-:W-:-:S07]  /*9150*/  MOV R0, UR5 ;  /* 0x0000000500007c02 */ /* 0x000fce0008000f00 */
.L_x_165:
[----:B-1----:R1:W2:Y:S02]  /*9160*/  SYNCS.PHASECHK.TRANS64.TRYWAIT P0, [R0+URZ], R3 ;  /* 0x00000003000075a7 */ /* 0x0022a400080011ff */
[----:B--2---:R-:W-:Y:S05]  /*9170*/  @!P0 NANOSLEEP.SYNCS 0x989680 ;  /* 0x009896800000895d */ /* 0x004fea0003900000 */
[----:B------:R-:W2:Y:S02]  /*9180*/  @!P0 SYNCS.PHASECHK.TRANS64 P0, [R0+URZ], R3 ;  /* 0x00000003000085a7 */ /* 0x000ea400080010ff */
[----:B--2---:R-:W-:Y:S05]  /*9190*/  @!P0 BRA `(.L_x_165) ;  /* 0xfffffffc00f08947 */ /* 0x004fea000383ffff */
[----:B------:R-:W-:Y:S05]  /*91a0*/  BRA `(.L_x_166) ;  /* 0xffffff9c008c7947 */ /* 0x000fea000383ffff */
.L_x_54:
[----:B------:R-:W-:-:S07]  /*91b0*/  MOV R0, UR5 ;  /* 0x0000000500007c02 */ /* 0x000fce0008000f00 */
.L_x_167:
[----:B-1----:R1:W2:Y:S02]  /*91c0*/  SYNCS.PHASECHK.TRANS64.TRYWAIT P0, [R0+URZ], R3 ;  /* 0x00000003000075a7 */ /* 0x0022a400080011ff */
[----:B--2---:R-:W-:Y:S05]  /*91d0*/  @!P0 NANOSLEEP.SYNCS 0x989680 ;  /* 0x009896800000895d */ /* 0x004fea0003900000 */
[----:B------:R-:W2:Y:S02]  /*91e0*/  @!P0 SYNCS.PHASECHK.TRANS64 P0, [R0+URZ], R3 ;  /* 0x00000003000085a7 */ /* 0x000ea400080010ff */
[----:B--2---:R-:W-:Y:S05]  /*91f0*/  @!P0 BRA `(.L_x_167) ;  /* 0xfffffffc00f08947 */ /* 0x004fea000383ffff */
[----:B------:R-:W-:Y:S05]  /*9200*/  BRA `(.L_x_168) ;  /* 0xffffff9c00987947 */ /* 0x000fea000383ffff */
.L_x_55:
[----:B------:R-:W-:-:S07]  /*9210*/  MOV R0, UR5 ;  /* 0x0000000500007c02 */ /* 0x000fce0008000f00 */
.L_x_169:
[----:B-1----:R1:W2:Y:S02]  /*9220*/  SYNCS.PHASECHK.TRANS64.TRYWAIT P0, [R0+URZ], R3 ;  /* 0x00000003000075a7 */ /* 0x0022a400080011ff */
[----:B--2---:R-:W-:Y:S05]  /*9230*/  @!P0 NANOSLEEP.SYNCS 0x989680 ;  /* 0x009896800000895d */ /* 0x004fea0003900000 */
[----:B------:R-:W2:Y:S02]  /*9240*/  @!P0 SYNCS.PHASECHK.TRANS64 P0, [R0+URZ], R3 ;  /* 0x00000003000085a7 */ /* 0x000ea400080010ff */
[----:B--2---:R-:W-:Y:S05]  /*9250*/  @!P0 BRA `(.L_x_169) ;  /* 0xfffffffc00f08947 */ /* 0x004fea000383ffff */
[----:B------:R-:W-:Y:S05]  /*9260*/  BRA `(.L_x_170) ;  /* 0xffffff9c00a47947 */ /* 0x000fea000383ffff */
.L_x_56:
[----:B------:R-:W-:-:S07]  /*9270*/  MOV R0, UR5 ;  /* 0x0000000500007c02 */ /* 0x000fce0008000f00 */
.L_x_171:
[----:B-1----:R1:W2:Y:S02]  /*9280*/  SYNCS.PHASECHK.TRANS64.TRYWAIT P0, [R0+URZ], R3 ;  /* 0x00000003000075a7 */ /* 0x0022a400080011ff */
[----:B--2---:R-:W-:Y:S05]  /*9290*/  @!P0 NANOSLEEP.SYNCS 0x989680 ;  /* 0x009896800000895d */ /* 0x004fea0003900000 */
[----:B------:R-:W2:Y:S02]  /*92a0*/  @!P0 SYNCS.PHASECHK.TRANS64 P0, [R0+URZ], R3 ;  /* 0x00000003000085a7 */ /* 0x000ea400080010ff */
[----:B--2---:R-:W-:Y:S05]  /*92b0*/  @!P0 BRA `(.L_x_171) ;  /* 0xfffffffc00f08947 */ /* 0x004fea000383ffff */
[----:B------:R-:W-:Y:S05]  /*92c0*/  BRA `(.L_x_172) ;  /* 0xffffff9c00b07947 */ /* 0x000fea000383ffff */
.L_x_57:
[----:B------:R-:W-:-:S07]  /*92d0*/  MOV R0, UR5 ;  /* 0x0000000500007c02 */ /* 0x000fce0008000f00 */
.L_x_173:
[----:B-1----:R1:W2:Y:S02]  /*92e0*/  SYNCS.PHASECHK.TRANS64.TRYWAIT P0, [R0+URZ], R3 ;  /* 0x00000003000075a7 */ /* 0x0022a400080011ff */
[----:B--2---:R-:W-:Y:S05]  /*92f0*/  @!P0 NANOSLEEP.SYNCS 0x989680 ;  /* 0x009896800000895d */ /* 0x004fea0003900000 */
[----:B------:R-:W2:Y:S02]  /*9300*/  @!P0 SYNCS.PHASECHK.TRANS64 P0, [R0+URZ], R3 ;  /* 0x00000003000085a7 */ /* 0x000ea400080010ff */
[----:B--2---:R-:W-:Y:S05]  /*9310*/  @!P0 BRA `(.L_x_173) ;  /* 0xfffffffc00f08947 */ /* 0x004fea000383ffff */
[----:B------:R-:W-:Y:S05]  /*9320*/  BRA `(.L_x_174) ;  /* 0xffffff9c00bc7947 */ /* 0x000fea000383ffff */
.L_x_58:
[----:B------:R-:W-:-:S07]  /*9330*/  MOV R0, UR5 ;  /* 0x0000000500007c02 */ /* 0x000fce0008000f00 */
.L_x_175:
[----:B-1----:R1:W2:Y:S02]  /*9340*/  SYNCS.PHASECHK.TRANS64.TRYWAIT P0, [R0+URZ], R3 ;  /* 0x00000003000075a7 */ /* 0x0022a400080011ff */
[----:B--2---:R-:W-:Y:S05]  /*9350*/  @!P0 NANOSLEEP.SYNCS 0x989680 ;  /* 0x009896800000895d */ /* 0x004fea0003900000 */
[----:B------:R-:W2:Y:S02]  /*9360*/  @!P0 SYNCS.PHASECHK.TRANS64 P0, [R0+URZ], R3 ;  /* 0x00000003000085a7 */ /* 0x000ea400080010ff */
[----:B--2---:R-:W-:Y:S05]  /*9370*/  @!P0 BRA `(.L_x_175) ;  /* 0xfffffffc00f08947 */ /* 0x004fea000383ffff */
[----:B------:R-:W-:Y:S05]  /*9380*/  BRA `(.L_x_176) ;  /* 0xffffff9c00c87947 */ /* 0x000fea000383ffff */
.L_x_59:
[----:B------:R-:W-:-:S07]  /*9390*/  MOV R0, UR5 ;  /* 0x0000000500007c02 */ /* 0x000fce0008000f00 */
.L_x_177:
[----:B-1----:R1:W2:Y:S02]  /*93a0*/  SYNCS.PHASECHK.TRANS64.TRYWAIT P0, [R0+URZ], R3 ;  /* 0x00000003000075a7 */ /* 0x0022a400080011ff */
[----:B--2---:R-:W-:Y:S05]  /*93b0*/  @!P0 NANOSLEEP.SYNCS 0x989680 ;  /* 0x009896800000895d */ /* 0x004fea0003900000 */
[----:B------:R-:W2:Y:S02]  /*93c0*/  @!P0 SYNCS.PHASECHK.TRANS64 P0, [R0+URZ], R3 ;  /* 0x00000003000085a7 */ /* 0x000ea400080010ff */
[----:B--2---:R-:W-:Y:S05]  /*93d0*/  @!P0 BRA `(.L_x_177) ;  /* 0xfffffffc00f08947 */ /* 0x004fea000383ffff */
[----:B------:R-:W-:Y:S05]  /*93e0*/  BRA `(.L_x_178) ;  /* 0xffffff9c00d47947 */ /* 0x000fea000383ffff */
.L_x_60:
[----:B------:R-:W-:-:S07]  /*93f0*/  MOV R0, UR5 ;  /* 0x0000000500007c02 */ /* 0x000fce0008000f00 */
.L_x_179:
[----:B-1----:R1:W2:Y:S02]  /*9400*/  SYNCS.PHASECHK.TRANS64.TRYWAIT P0, [R0+URZ], R3 ;  /* 0x00000003000075a7 */ /* 0x0022a400080011ff */
[----:B--2---:R-:W-:Y:S05]  /*9410*/  @!P0 NANOSLEEP.SYNCS 0x989680 ;  /* 0x009896800000895d */ /* 0x004fea0003900000 */
[----:B------:R-:W2:Y:S02]  /*9420*/  @!P0 SYNCS.PHASECHK.TRANS64 P0, [R0+URZ], R3 ;  /* 0x00000003000085a7 */ /* 0x000ea400080010ff */
[----:B--2---:R-:W-:Y:S05]  /*9430*/  @!P0 BRA `(.L_x_179) ;  /* 0xfffffffc00f08947 */ /* 0x004fea000383ffff */
[----:B------:R-:W-:Y:S05]  /*9440*/  BRA `(.L_x_180) ;  /* 0xffffff9c00e07947 */ /* 0x000fea000383ffff */
.L_x_61:
[----:B------:R-:W-:-:S07]  /*9450*/  MOV R0, UR5 ;  /* 0x0000000500007c02 */ /* 0x000fce0008000f00 */
.L_x_181:
[----:B-1----:R1:W2:Y:S02]  /*9460*/  SYNCS.PHASECHK.TRANS64.TRYWAIT P0, [R0+URZ], R3 ;  /* 0x00000003000075a7 */ /* 0x0022a400080011ff */
[----:B--2---:R-:W-:Y:S05]  /*9470*/  @!P0 NANOSLEEP.SYNCS 0x989680 ;  /* 0x009896800000895d */ /* 0x004fea0003900000 */
[----:B------:R-:W2:Y:S02]  /*9480*/  @!P0 SYNCS.PHASECHK.TRANS64 P0, [R0+URZ], R3 ;  /* 0x00000003000085a7 */ /* 0x000ea400080010ff */
[----:B--2---:R-:W-:Y:S05]  /*9490*/  @!P0 BRA `(.L_x_181) ;  /* 0xfffffffc00f08947 */ /* 0x004fea000383ffff */
[----:B------:R-:W-:Y:S05]  /*94a0*/  BRA `(.L_x_182) ;  /* 0xffffff9c00ec7947 */ /* 0x000fea000383ffff */
.L_x_62:
[----:B------:R-:W-:-:S07]  /*94b0*/  MOV R0, UR5 ;  /* 0x0000000500007c02 */ /* 0x000fce0008000f00 */
.L_x_183:
[----:B-1----:R1:W2:Y:S02]  /*94c0*/  SYNCS.PHASECHK.TRANS64.TRYWAIT P0, [R0+URZ], R3 ;  /* 0x00000003000075a7 */ /* 0x0022a400080011ff */
[----:B--2---:R-:W-:Y:S05]  /*94d0*/  @!P0 NANOSLEEP.SYNCS 0x989680 ;  /* 0x009896800000895d */ /* 0x004fea0003900000 */
[----:B------:R-:W2:Y:S02]  /*94e0*/  @!P0 SYNCS.PHASECHK.TRANS64 P0, [R0+URZ], R3 ;  /* 0x00000003000085a7 */ /* 0x000ea400080010ff */
[----:B--2---:R-:W-:Y:S05]  /*94f0*/  @!P0 BRA `(.L_x_183) ;  /* 0xfffffffc00f08947 */ /* 0x004fea000383ffff */
[----:B------:R-:W-:Y:S05]  /*9500*/  BRA `(.L_x_184) ;  /* 0xffffff9c00f87947 */ /* 0x000fea000383ffff */
.L_x_63:
[----:B------:R-:W-:-:S07]  /*9510*/  MOV R0, UR5 ;  /* 0x0000000500007c02 */ /* 0x000fce0008000f00 */
.L_x_185:
[----:B-1----:R1:W2:Y:S02]  /*9520*/  SYNCS.PHASECHK.TRANS64.TRYWAIT P0, [R0+URZ], R3 ;  /* 0x00000003000075a7 */ /* 0x0022a400080011ff */
[----:B--2---:R-:W-:Y:S05]  /*9530*/  @!P0 NANOSLEEP.SYNCS 0x989680 ;  /* 0x009896800000895d */ /* 0x004fea0003900000 */
[----:B------:R-:W2:Y:S02]  /*9540*/  @!P0 SYNCS.PHASECHK.TRANS64 P0, [R0+URZ], R3 ;  /* 0x00000003000085a7 */ /* 0x000ea400080010ff */
[----:B--2---:R-:W-:Y:S05]  /*9550*/  @!P0 BRA `(.L_x_185) ;  /* 0xfffffffc00f08947 */ /* 0x004fea000383ffff */
[----:B------:R-:W-:Y:S05]  /*9560*/  BRA `(.L_x_186) ;  /* 0xffffffa000047947 */ /* 0x000fea000383ffff */
.L_x_64:
[----:B------:R-:W-:-:S07]  /*9570*/  MOV R0, UR5 ;  /* 0x0000000500007c02 */ /* 0x000fce0008000f00 */
.L_x_187:
[----:B-1----:R1:W2:Y:S02]  /*9580*/  SYNCS.PHASECHK.TRANS64.TRYWAIT P0, [R0+URZ], R3 ;  /* 0x00000003000075a7 */ /* 0x0022a400080011ff */
[----:B--2---:R-:W-:Y:S05]  /*9590*/  @!P0 NANOSLEEP.SYNCS 0x989680 ;  /* 0x009896800000895d */ /* 0x004fea0003900000 */
[----:B------:R-:W2:Y:S02]  /*95a0*/  @!P0 SYNCS.PHASECHK.TRANS64 P0, [R0+URZ], R3 ;  /* 0x00000003000085a7 */ /* 0x000ea400080010ff */
[----:B--2---:R-:W-:Y:S05]  /*95b0*/  @!P0 BRA `(.L_x_187) ;  /* 0xfffffffc00f08947 */ /* 0x004fea000383ffff */
[----:B------:R-:W-:Y:S05]  /*95c0*/  BRA `(.L_x_188) ;  /* 0xffffffa000107947 */ /* 0x000fea000383ffff */
.L_x_65:
[----:B------:R-:W-:-:S07]  /*95d0*/  MOV R0, UR5 ;  /* 0x0000000500007c02 */ /* 0x000fce0008000f00 */
.L_x_189:
[----:B-1----:R1:W2:Y:S02]  /*95e0*/  SYNCS.PHASECHK.TRANS64.TRYWAIT P0, [R0+URZ], R3 ;  /* 0x00000003000075a7 */ /* 0x0022a400080011ff */
[----:B--2---:R-:W-:Y:S05]  /*95f0*/  @!P0 NANOSLEEP.SYNCS 0x989680 ;  /* 0x009896800000895d */ /* 0x004fea0003900000 */
[----:B------:R-:W2:Y:S02]  /*9600*/  @!P0 SYNCS.PHASECHK.TRANS64 P0, [R0+URZ], R3 ;  /* 0x00000003000085a7 */ /* 0x000ea400080010ff */
[----:B--2---:R-:W-:Y:S05]  /*9610*/  @!P0 BRA `(.L_x_189) ;  /* 0xfffffffc00f08947 */ /* 0x004fea000383ffff */
[----:B------:R-:W-:Y:S05]  /*9620*/  BRA `(.L_x_190) ;  /* 0xffffffa0001c7947 */ /* 0x000fea000383ffff */
.L_x_66:
[----:B------:R-:W-:-:S07]  /*9630*/  MOV R0, UR5 ;  /* 0x0000000500007c02 */ /* 0x000fce0008000f00 */
.L_x_191:
[----:B-1----:R1:W2:Y:S02]  /*9640*/  SYNCS.PHASECHK.TRANS64.TRYWAIT P0, [R0+URZ], R3 ;  /* 0x00000003000075a7 */ /* 0x0022a400080011ff */
[----:B--2---:R-:W-:Y:S05]  /*9650*/  @!P0 NANOSLEEP.SYNCS 0x989680 ;  /* 0x009896800000895d */ /* 0x004fea0003900000 */
[----:B------:R-:W2:Y:S02]  /*9660*/  @!P0 SYNCS.PHASECHK.TRANS64 P0, [R0+URZ], R3 ;  /* 0x00000003000085a7 */ /* 0x000ea400080010ff */
[----:B--2---:R-:W-:Y:S05]  /*9670*/  @!P0 BRA `(.L_x_191) ;  /* 0xfffffffc00f08947 */ /* 0x004fea000383ffff */
[----:B------:R-:W-:Y:S05]  /*9680*/  BRA `(.L_x_192) ;  /* 0xffffffa000287947 */ /* 0x000fea000383ffff */
.L_x_67:
[----:B------:R-:W-:-:S07]  /*9690*/  MOV R0, UR5 ;  /* 0x0000000500007c02 */ /* 0x000fce0008000f00 */
.L_x_193:
[----:B-1----:R1:W2:Y:S02]  /*96a0*/  SYNCS.PHASECHK.TRANS64.TRYWAIT P0, [R0+URZ], R3 ;  /* 0x00000003000075a7 */ /* 0x0022a400080011ff */
[----:B--2---:R-:W-:Y:S05]  /*96b0*/  @!P0 NANOSLEEP.SYNCS 0x989680 ;  /* 0x009896800000895d */ /* 0x004fea0003900000 */
[----:B------:R-:W2:Y:S02]  /*96c0*/  @!P0 SYNCS.PHASECHK.TRANS64 P0, [R0+URZ], R3 ;  /* 0x00000003000085a7 */ /* 0x000ea400080010ff */
[----:B--2---:R-:W-:Y:S05]  /*96d0*/  @!P0 BRA `(.L_x_193) ;  /* 0xfffffffc00f08947 */ /* 0x004fea000383ffff */
[----:B------:R-:W-:Y:S05]  /*96e0*/  BRA `(.L_x_194) ;  /* 0xffffffa000347947 */ /* 0x000fea000383ffff */
.L_x_68:
[----:B------:R-:W-:-:S07]  /*96f0*/  MOV R0, UR5 ;  /* 0x0000000500007c02 */ /* 0x000fce0008000f00 */
.L_x_195:
[----:B-1----:R1:W2:Y:S02]  /*9700*/  SYNCS.PHASECHK.TRANS64.TRYWAIT P0, [R0+URZ], R3 ;  /* 0x00000003000075a7 */ /* 0x0022a400080011ff */
[----:B--2---:R-:W-:Y:S05]  /*9710*/  @!P0 NANOSLEEP.SYNCS 0x989680 ;  /* 0x009896800000895d */ /* 0x004fea0003900000 */
[----:B------:R-:W2:Y:S02]  /*9720*/  @!P0 SYNCS.PHASECHK.TRANS64 P0, [R0+URZ], R3 ;  /* 0x00000003000085a7 */ /* 0x000ea400080010ff */
[----:B--2---:R-:W-:Y:S05]  /*9730*/  @!P0 BRA `(.L_x_195) ;  /* 0xfffffffc00f08947 */ /* 0x004fea000383ffff */
[----:B------:R-:W-:Y:S05]  /*9740*/  BRA `(.L_x_196) ;  /* 0xffffffa000407947 */ /* 0x000fea000383ffff */
.L_x_69:
[----:B------:R-:W-:-:S07]  /*9750*/  MOV R0, UR5 ;  /* 0x0000000500007c02 */ /* 0x000fce0008000f00 */
.L_x_197:
[----:B-1----:R1:W2:Y:S02]  /*9760*/  SYNCS.PHASECHK.TRANS64.TRYWAIT P0, [R0+URZ], R3 ;  /* 0x00000003000075a7 */ /* 0x0022a400080011ff */
[----:B--2---:R-:W-:Y:S05]  /*9770*/  @!P0 NANOSLEEP.SYNCS 0x989680 ;  /* 0x009896800000895d */ /* 0x004fea0003900000 */
[----:B------:R-:W2:Y:S02]  /*9780*/  @!P0 SYNCS.PHASECHK.TRANS64 P0, [R0+URZ], R3 ;  /* 0x00000003000085a7 */ /* 0x000ea400080010ff */
[----:B--2---:R-:W-:Y:S05]  /*9790*/  @!P0 BRA `(.L_x_197) ;  /* 0xfffffffc00f08947 */ /* 0x004fea000383ffff */
[----:B------:R-:W-:Y:S05]  /*97a0*/  BRA `(.L_x_198) ;  /* 0xffffffa0004c7947 */ /* 0x000fea000383ffff */
.L_x_70:
[----:B------:R-:W-:-:S07]  /*97b0*/  MOV R0, UR5 ;  /* 0x0000000500007c02 */ /* 0x000fce0008000f00 */
.L_x_199:
[----:B-1----:R1:W2:Y:S02]  /*97c0*/  SYNCS.PHASECHK.TRANS64.TRYWAIT P0, [R0+URZ], R3 ;  /* 0x00000003000075a7 */ /* 0x0022a400080011ff */
[----:B--2---:R-:W-:Y:S05]  /*97d0*/  @!P0 NANOSLEEP.SYNCS 0x989680 ;  /* 0x009896800000895d */ /* 0x004fea0003900000 */
[----:B------:R-:W2:Y:S02]  /*97e0*/  @!P0 SYNCS.PHASECHK.TRANS64 P0, [R0+URZ], R3 ;  /* 0x00000003000085a7 */ /* 0x000ea400080010ff */
[----:B--2---:R-:W-:Y:S05]  /*97f0*/  @!P0 BRA `(.L_x_199) ;  /* 0xfffffffc00f08947 */ /* 0x004fea000383ffff */
[----:B------:R-:W-:Y:S05]  /*9800*/  BRA `(.L_x_200) ;  /* 0xffffffa000587947 */ /* 0x000fea000383ffff */
.L_x_71:
[----:B------:R-:W-:-:S07]  /*9810*/  MOV R0, UR5 ;  /* 0x0000000500007c02 */ /* 0x000fce0008000f00 */
.L_x_201:
[----:B-1----:R1:W2:Y:S02]  /*9820*/  SYNCS.PHASECHK.TRANS64.TRYWAIT P0, [R0+URZ], R3 ;  /* 0x00000003000075a7 */ /* 0x0022a400080011ff */
[----:B--2---:R-:W-:Y:S05]  /*9830*/  @!P0 NANOSLEEP.SYNCS 0x989680 ;  /* 0x009896800000895d */ /* 0x004fea0003900000 */
[----:B------:R-:W2:Y:S02]  /*9840*/  @!P0 SYNCS.PHASECHK.TRANS64 P0, [R0+URZ], R3 ;  /* 0x00000003000085a7 */ /* 0x000ea400080010ff */
[----:B--2---:R-:W-:Y:S05]  /*9850*/  @!P0 BRA `(.L_x_201) ;  /* 0xfffffffc00f08947 */ /* 0x004fea000383ffff */
[----:B------:R-:W-:Y:S05]  /*9860*/  BRA `(.L_x_202) ;  /* 0xffffffa000647947 */ /* 0x000fea000383ffff */
.L_x_72:
[----:B------:R-:W-:-:S07]  /*9870*/  MOV R0, UR5 ;  /* 0x0000000500007c02 */ /* 0x000fce0008000f00 */
.L_x_203:
[----:B-1----:R1:W2:Y:S02]  /*9880*/  SYNCS.PHASECHK.TRANS64.TRYWAIT P0, [R0+URZ], R3 ;  /* 0x00000003000075a7 */ /* 0x0022a400080011ff */
[----:B--2---:R-:W-:Y:S05]  /*9890*/  @!P0 NANOSLEEP.SYNCS 0x989680 ;  /* 0x009896800000895d */ /* 0x004fea0003900000 */
[----:B------:R-:W2:Y:S02]  /*98a0*/  @!P0 SYNCS.PHASECHK.TRANS64 P0, [R0+URZ], R3 ;  /* 0x00000003000085a7 */ /* 0x000ea400080010ff */
[----:B--2---:R-:W-:Y:S05]  /*98b0*/  @!P0 BRA `(.L_x_203) ;  /* 0xfffffffc00f08947 */ /* 0x004fea000383ffff */
[----:B------:R-:W-:Y:S05]  /*98c0*/  BRA `(.L_x_204) ;  /* 0xffffffa000707947 */ /* 0x000fea000383ffff */
.L_x_73:
[----:B------:R-:W-:-:S07]  /*98d0*/  MOV R0, UR5 ;  /* 0x0000000500007c02 */ /* 0x000fce0008000f00 */
.L_x_205:
[----:B-1----:R1:W2:Y:S02]  /*98e0*/  SYNCS.PHASECHK.TRANS64.TRYWAIT P0, [R0+URZ], R3 ;  /* 0x00000003000075a7 */ /* 0x0022a400080011ff */
[----:B--2---:R-:W-:Y:S05]  /*98f0*/  @!P0 NANOSLEEP.SYNCS 0x989680 ;  /* 0x009896800000895d */ /* 0x004fea0003900000 */
[----:B------:R-:W2:Y:S02]  /*9900*/  @!P0 SYNCS.PHASECHK.TRANS64 P0, [R0+URZ], R3 ;  /* 0x00000003000085a7 */ /* 0x000ea400080010ff */
[----:B--2---:R-:W-:Y:S05]  /*9910*/  @!P0 BRA `(.L_x_205) ;  /* 0xfffffffc00f08947 */ /* 0x004fea000383ffff */
[----:B------:R-:W-:Y:S05]  /*9920*/  BRA `(.L_x_206) ;  /* 0xffffffa0007c7947 */ /* 0x000fea000383ffff */
.L_x_74:
[----:B------:R-:W-:-:S07]  /*9930*/  MOV R0, UR5 ;  /* 0x0000000500007c02 */ /* 0x000fce0008000f00 */
.L_x_207:
[----:B-1----:R1:W2:Y:S02]  /*9940*/  SYNCS.PHASECHK.TRANS64.TRYWAIT P0, [R0+URZ], R3 ;  /* 0x00000003000075a7 */ /* 0x0022a400080011ff */
[----:B--2---:R-:W-:Y:S05]  /*9950*/  @!P0 NANOSLEEP.SYNCS 0x989680 ;  /* 0x009896800000895d */ /* 0x004fea0003900000 */
[----:B------:R-:W2:Y:S02]  /*9960*/  @!P0 SYNCS.PHASECHK.TRANS64 P0, [R0+URZ], R3 ;  /* 0x00000003000085a7 */ /* 0x000ea400080010ff */
[----:B--2---:R-:W-:Y:S05]  /*9970*/  @!P0 BRA `(.L_x_207) ;  /* 0xfffffffc00f08947 */ /* 0x004fea000383ffff */
[----:B------:R-:W-:Y:S05]  /*9980*/  BRA `(.L_x_208) ;  /* 0xffffffa000887947 */ /* 0x000fea000383ffff */
.L_x_75:
[----:B------:R-:W-:-:S07]  /*9990*/  MOV R0, UR5 ;  /* 0x0000000500007c02 */ /* 0x000fce0008000f00 */
.L_x_209:
[----:B-1----:R1:W2:Y:S02]  /*99a0*/  SYNCS.PHASECHK.TRANS64.TRYWAIT P0, [R0+URZ], R3 ;  /* 0x00000003000075a7 */ /* 0x0022a400080011ff */
[----:B--2---:R-:W-:Y:S05]  /*99b0*/  @!P0 NANOSLEEP.SYNCS 0x989680 ;  /* 0x009896800000895d */ /* 0x004fea0003900000 */
[----:B------:R-:W2:Y:S02]  /*99c0*/  @!P0 SYNCS.PHASECHK.TRANS64 P0, [R0+URZ], R3 ;  /* 0x00000003000085a7 */ /* 0x000ea400080010ff */
[----:B--2---:R-:W-:Y:S05]  /*99d0*/  @!P0 BRA `(.L_x_209) ;  /* 0xfffffffc00f08947 */ /* 0x004fea000383ffff */
[----:B------:R-:W-:Y:S05]  /*99e0*/  BRA `(.L_x_210) ;  /* 0xffffffa000947947 */ /* 0x000fea000383ffff */
.L_x_76:
[----:B------:R-:W-:-:S07]  /*99f0*/  MOV R0, UR5 ;  /* 0x0000000500007c02 */ /* 0x000fce0008000f00 */
.L_x_211:
[----:B-1----:R1:W2:Y:S02]  /*9a00*/  SYNCS.PHASECHK.TRANS64.TRYWAIT P0, [R0+URZ], R3 ;  /* 0x00000003000075a7 */ /* 0x0022a400080011ff */
[----:B--2---:R-:W-:Y:S05]  /*9a10*/  @!P0 NANOSLEEP.SYNCS 0x989680 ;  /* 0x009896800000895d */ /* 0x004fea0003900000 */
[----:B------:R-:W2:Y:S02]  /*9a20*/  @!P0 SYNCS.PHASECHK.TRANS64 P0, [R0+URZ], R3 ;  /* 0x00000003000085a7 */ /* 0x000ea400080010ff */
[----:B--2---:R-:W-:Y:S05]  /*9a30*/  @!P0 BRA `(.L_x_211) ;  /* 0xfffffffc00f08947 */ /* 0x004fea000383ffff */
[----:B------:R-:W-:Y:S05]  /*9a40*/  BRA `(.L_x_212) ;  /* 0xffffffa000a07947 */ /* 0x000fea000383ffff */
.L_x_79:
[----:B--2---:R2:W3:Y:S02]  /*9a50*/  SYNCS.PHASECHK.TRANS64.TRYWAIT P0, [R2+URZ+0x2b0], R4 ;  /* 0x0002b004020075a7 */ /* 0x0044e400080011ff */
[----:B---3--:R-:W-:Y:S05]  /*9a60*/  @!P0 NANOSLEEP.SYNCS 0x989680 ;  /* 0x009896800000895d */ /* 0x008fea0003900000 */
[----:B------:R-:W3:Y:S02]  /*9a70*/  @!P0 SYNCS.PHASECHK.TRANS64 P0, [R2+URZ+0x2b0], R4 ;  /* 0x0002b004020085a7 */ /* 0x000ee400080010ff */
[----:B---3--:R-:W-:Y:S05]  /*9a80*/  @!P0 BRA `(.L_x_79) ;  /* 0xfffffffc00f08947 */ /* 0x008fea000383ffff */
[----:B------:R-:W-:Y:S05]  /*9a90*/  BRA `(.L_x_213) ;  /* 0xffffffa000fc7947 */ /* 0x000fea000383ffff */
.L_x_80:
[----:B------:R-:W-:-:S07]  /*9aa0*/  MOV R2, UR4 ;  /* 0x0000000400027c02 */ /* 0x000fce0008000f00 */
.L_x_214:
[----:B--2---:R2:W3:Y:S02]  /*9ab0*/  SYNCS.PHASECHK.TRANS64.TRYWAIT P0, [R2+URZ+0x260], R5 ;  /* 0x00026005020075a7 */ /* 0x0044e400080011ff */
[----:B---3--:R-:W-:Y:S05]  /*9ac0*/  @!P0 NANOSLEEP.SYNCS 0x989680 ;  /* 0x009896800000895d */ /* 0x008fea0003900000 */
[----:B------:R-:W3:Y:S02]  /*9ad0*/  @!P0 SYNCS.PHASECHK.TRANS64 P0, [R2+URZ+0x260], R5 ;  /* 0x00026005020085a7 */ /* 0x000ee400080010ff */
[----:B---3--:R-:W-:Y:S05]  /*9ae0*/  @!P0 BRA `(.L_x_214) ;  /* 0xfffffffc00f08947 */ /* 0x008fea000383ffff */
[----:B------:R-:W-:Y:S05]  /*9af0*/  BRA `(.L_x_215) ;  /* 0xffffffa4000c7947 */ /* 0x000fea000383ffff */
.L_x_81:
[----:B--2---:R2:W3:Y:S02]  /*9b00*/  SYNCS.PHASECHK.TRANS64.TRYWAIT P1, [R2+URZ+0x250], R4 ;  /* 0x00025004020075a7 */ /* 0x0044e400080211ff */
[----:B---3--:R-:W-:Y:S05]  /*9b10*/  @!P1 NANOSLEEP.SYNCS 0x989680 ;  /* 0x009896800000995d */ /* 0x008fea0003900000 */
[----:B------:R-:W3:Y:S02]  /*9b20*/  @!P1 SYNCS.PHASECHK.TRANS64 P1, [R2+URZ+0x250], R4 ;  /* 0x00025004020095a7 */ /* 0x000ee400080210ff */
[----:B---3--:R-:W-:Y:S05]  /*9b30*/  @!P1 BRA `(.L_x_81) ;  /* 0xfffffffc00f09947 */ /* 0x008fea000383ffff */
[----:B------:R-:W-:Y:S05]  /*9b40*/  BRA `(.L_x_216) ;  /* 0xffffffa4003c7947 */ /* 0x000fea000383ffff */
.L_x_84:
[----:B------:R-:W-:-:S07]  /*9b50*/  MOV R0, UR4 ;  /* 0x0000000400007c02 */ /* 0x000fce0008000f00 */
.L_x_217:
[----:B--2---:R2:W3:Y:S02]  /*9b60*/  SYNCS.PHASECHK.TRANS64.TRYWAIT P0, [R0+URZ+0x260], R2 ;  /* 0x00026002000075a7 */ /* 0x0044e400080011ff */
[----:B---3--:R-:W-:Y:S05]  /*9b70*/  @!P0 NANOSLEEP.SYNCS 0x989680 ;  /* 0x009896800000895d */ /* 0x008fea0003900000 */
[----:B------:R-:W3:Y:S02]  /*9b80*/  @!P0 SYNCS.PHASECHK.TRANS64 P0, [R0+URZ+0x260], R2 ;  /* 0x00026002000085a7 */ /* 0x000ee400080010ff */
[----:B---3--:R-:W-:Y:S05]  /*9b90*/  @!P0 BRA `(.L_x_217) ;  /* 0xfffffffc00f08947 */ /* 0x008fea000383ffff */
[----:B------:R-:W-:Y:S05]  /*9ba0*/  BRA `(.L_x_83) ;  /* 0xffffffa400907947 */ /* 0x000fea000383ffff */
.L_x_91:
[----:B-1----:R1:W2:Y:S02]  /*9bb0*/  SYNCS.PHASECHK.TRANS64.TRYWAIT P1, [R0+URZ+0x250], R2 ;  /* 0x00025002000075a7 */ /* 0x0022a400080211ff */
[----:B--2---:R-:W-:Y:S05]  /*9bc0*/  @!P1 NANOSLEEP.SYNCS 0x989680 ;  /* 0x009896800000995d */ /* 0x004fea0003900000 */
[----:B------:R-:W2:Y:S02]  /*9bd0*/  @!P1 SYNCS.PHASECHK.TRANS64 P1, [R0+URZ+0x250], R2 ;  /* 0x00025002000095a7 */ /* 0x000ea400080210ff */
[----:B--2---:R-:W-:Y:S05]  /*9be0*/  @!P1 BRA `(.L_x_91) ;  /* 0xfffffffc00f09947 */ /* 0x004fea000383ffff */
[----:B------:R-:W-:Y:S05]  /*9bf0*/  BRA `(.L_x_218) ;  /* 0xffffffa800ec7947 */ /* 0x000fea000383ffff */
.L_x_92:
[----:B------:R-:W-:-:S07]  /*9c00*/  MOV R2, UR19 ;  /* 0x0000001300027c02 */ /* 0x000fce0008000f00 */
.L_x_219:
[----:B-1----:R1:W2:Y:S02]  /*9c10*/  SYNCS.PHASECHK.TRANS64.TRYWAIT P0, [R2+URZ+0x290], R0 ;  /* 0x00029000020075a7 */ /* 0x0022a400080011ff */
[----:B--2---:R-:W-:Y:S05]  /*9c20*/  @!P0 NANOSLEEP.SYNCS 0x989680 ;  /* 0x009896800000895d */ /* 0x004fea0003900000 */
[----:B------:R-:W2:Y:S02]  /*9c30*/  @!P0 SYNCS.PHASECHK.TRANS64 P0, [R2+URZ+0x290], R0 ;  /* 0x00029000020085a7 */ /* 0x000ea400080010ff */
[----:B--2---:R-:W-:Y:S05]  /*9c40*/  @!P0 BRA `(.L_x_219) ;  /* 0xfffffffc00f08947 */ /* 0x004fea000383ffff */
[----:B------:R-:W-:Y:S05]  /*9c50*/  BRA `(.L_x_220) ;  /* 0xffffffac00207947 */ /* 0x000fea000383ffff */
.L_x_95:
[----:B------:R-:W-:Y:S07]  /*9c60*/  MOV R0, UR6 ;  /* 0x0000000600007c02 */ /* 0x000fee0008000f00 */
.L_x_221:
[----:B-1----:R1:W2:Y:S02]  /*9c70*/  SYNCS.PHASECHK.TRANS64.TRYWAIT P0, [R0+URZ], R2 ;  /* 0x00000002000075a7 */ /* 0x0022a400080011ff */
[----:B--2---:R-:W-:Y:S05]  /*9c80*/  @!P0 NANOSLEEP.SYNCS 0x989680 ;  /* 0x009896800000895d */ /* 0x004fea0003900000 */
[----:B------:R-:W2:Y:S02]  /*9c90*/  @!P0 SYNCS.PHASECHK.TRANS64 P0, [R0+URZ], R2 ;  /* 0x00000002000085a7 */ /* 0x000ea400080010ff */
[----:B--2---:R-:W-:Y:S05]  /*9ca0*/  @!P0 BRA `(.L_x_221) ;  /* 0xfffffffc00f08947 */ /* 0x004fea000383ffff */
[----:B------:R-:W-:Y:S05]  /*9cb0*/  BRA `(.L_x_94) ;  /* 0xffffffac00587947 */ /* 0x000fea000383ffff */
.L_x_98:
[----:B------:R-:W-:-:S07]  /*9cc0*/  MOV R0, UR4 ;  /* 0x0000000400007c02 */ /* 0x000fce0008000f00 */
.L_x_222:
[----:B--2---:R2:W4:Y:S02]  /*9cd0*/  SYNCS.PHASECHK.TRANS64.TRYWAIT P0, [R0+URZ], R2 ;  /* 0x00000002000075a7 */ /* 0x00452400080011ff */
[----:B----4-:R-:W-:Y:S05]  /*9ce0*/  @!P0 NANOSLEEP.SYNCS 0x989680 ;  /* 0x009896800000895d */ /* 0x010fea0003900000 */
[----:B------:R-:W4:Y:S02]  /*9cf0*/  @!P0 SYNCS.PHASECHK.TRANS64 P0, [R0+URZ], R2 ;  /* 0x00000002000085a7 */ /* 0x000f2400080010ff */
[----:B----4-:R-:W-:Y:S05]  /*9d00*/  @!P0 BRA `(.L_x_222) ;  /* 0xfffffffc00f08947 */ /* 0x010fea000383ffff */
[----:B------:R-:W-:Y:S05]  /*9d10*/  BRA `(.L_x_223) ;  /* 0xffffffac00f87947 */ /* 0x000fea000383ffff */
.L_x_99:
[----:B------:R-:W-:-:S07]  /*9d20*/  MOV R0, UR5 ;  /* 0x0000000500007c02 */ /* 0x000fce0008000f00 */
.L_x_224:
[----:B-1----:R1:W2:Y:S02]  /*9d30*/  SYNCS.PHASECHK.TRANS64.TRYWAIT P0, [R0+URZ], R3 ;  /* 0x00000003000075a7 */ /* 0x0022a400080011ff */
[----:B--2---:R-:W-:Y:S05]  /*9d40*/  @!P0 NANOSLEEP.SYNCS 0x989680 ;  /* 0x009896800000895d */ /* 0x004fea0003900000 */
[----:B------:R-:W2:Y:S02]  /*9d50*/  @!P0 SYNCS.PHASECHK.TRANS64 P0, [R0+URZ], R3 ;  /* 0x00000003000085a7 */ /* 0x000ea400080010ff */
[----:B--2---:R-:W-:Y:S05]  /*9d60*/  @!P0 BRA `(.L_x_224) ;  /* 0xfffffffc00f08947 */ /* 0x004fea000383ffff */
[----:B------:R-:W-:Y:S05]  /*9d70*/  BRA `(.L_x_225) ;  /* 0xffffffb000047947 */ /* 0x000fea000383ffff */
.L_x_100:
[----:B------:R-:W-:-:S07]  /*9d80*/  MOV R0, UR5 ;  /* 0x0000000500007c02 */ /* 0x000fce0008000f00 */
.L_x_226:
[----:B-1----:R1:W2:Y:S02]  /*9d90*/  SYNCS.PHASECHK.TRANS64.TRYWAIT P0, [R0+URZ], R3 ;  /* 0x00000003000075a7 */ /* 0x0022a400080011ff */
[----:B--2---:R-:W-:Y:S05]  /*9da0*/  @!P0 NANOSLEEP.SYNCS 0x989680 ;  /* 0x009896800000895d */ /* 0x004fea0003900000 */
[----:B------:R-:W2:Y:S02]  /*9db0*/  @!P0 SYNCS.PHASECHK.TRANS64 P0, [R0+URZ], R3 ;  /* 0x00000003000085a7 */ /* 0x000ea400080010ff */
[----:B--2---:R-:W-:Y:S05]  /*9dc0*/  @!P0 BRA `(.L_x_226) ;  /* 0xfffffffc00f08947 */ /* 0x004fea000383ffff */
[----:B------:R-:W-:Y:S05]  /*9dd0*/  BRA `(.L_x_227) ;  /* 0xffffffb000107947 */ /* 0x000fea000383ffff */
.L_x_101:
[----:B-1----:R-:W-:-:S07]  /*9de0*/  MOV R0, UR4 ;  /* 0x0000000400007c02 */ /* 0x002fce0008000f00 */
.L_x_228:
[----:B-1----:R1:W2:Y:S02]  /*9df0*/  SYNCS.PHASECHK.TRANS64.TRYWAIT P0, [R0+URZ], R2 ;  /* 0x00000002000075a7 */ /* 0x0022a400080011ff */
[----:B--2---:R-:W-:Y:S05]  /*9e00*/  @!P0 NANOSLEEP.SYNCS 0x989680 ;  /* 0x009896800000895d */ /* 0x004fea0003900000 */
[----:B------:R-:W2:Y:S02]  /*9e10*/  @!P0 SYNCS.PHASECHK.TRANS64 P0, [R0+URZ], R2 ;  /* 0x00000002000085a7 */ /* 0x000ea400080010ff */
[----:B--2---:R-:W-:Y:S05]  /*9e20*/  @!P0 BRA `(.L_x_228) ;  /* 0xfffffffc00f08947 */ /* 0x004fea000383ffff */
[----:B------:R-:W-:Y:S05]  /*9e30*/  BRA `(.L_x_229) ;  /* 0xffffffb0001c7947 */ /* 0x000fea000383ffff */
.L_x_106:
[----:B--2---:R2:W3:Y:S02]  /*9e40*/  SYNCS.PHASECHK.TRANS64.TRYWAIT P0, [R8+URZ+0x250], R0 ;  /* 0x00025000080075a7 */ /* 0x0044e400080011ff */
[----:B---3--:R-:W-:Y:S05]  /*9e50*/  @!P0 NANOSLEEP.SYNCS 0x989680 ;  /* 0x009896800000895d */ /* 0x008fea0003900000 */
[----:B------:R-:W3:Y:S02]  /*9e60*/  @!P0 SYNCS.PHASECHK.TRANS64 P0, [R8+URZ+0x250], R0 ;  /* 0x00025000080085a7 */ /* 0x000ee400080010ff */
[----:B---3--:R-:W-:Y:S05]  /*9e70*/  @!P0 BRA `(.L_x_106) ;  /* 0xfffffffc00f08947 */ /* 0x008fea000383ffff */
[----:B------:R-:W-:Y:S05]  /*9e80*/  BRA `(.L_x_230) ;  /* 0xffffffb400487947 */ /* 0x000fea000383ffff */
.L_x_109:
[----:B--2---:R-:W-:Y:S07]  /*9e90*/  MOV R0, UR21 ;  /* 0x0000001500007c02 */ /* 0x004fee0008000f00 */
.L_x_231:
[----:B--2---:R2:W3:Y:S02]  /*9ea0*/  SYNCS.PHASECHK.TRANS64.TRYWAIT P1, [R0+URZ+0x248], R2 ;  /* 0x00024802000075a7 */ /* 0x0044e400080211ff */
[----:B---3--:R-:W-:Y:S05]  /*9eb0*/  @!P1 NANOSLEEP.SYNCS 0x989680 ;  /* 0x009896800000995d */ /* 0x008fea0003900000 */
[----:B------:R-:W3:Y:S02]  /*9ec0*/  @!P1 SYNCS.PHASECHK.TRANS64 P1, [R0+URZ+0x248], R2 ;  /* 0x00024802000095a7 */ /* 0x000ee400080210ff */
[----:B---3--:R-:W-:Y:S05]  /*9ed0*/  @!P1 BRA `(.L_x_231) ;  /* 0xfffffffc00f09947 */ /* 0x008fea000383ffff */
[----:B------:R-:W-:Y:S05]  /*9ee0*/  BRA `(.L_x_108) ;  /* 0xffffffb800c47947 */ /* 0x000fea000383ffff */
.L_x_112:
[----:B--2---:R-:W-:Y:S07]  /*9ef0*/  MOV R0, UR21 ;  /* 0x0000001500007c02 */ /* 0x004fee0008000f00 */
.L_x_232:
[----:B--2---:R2:W3:Y:S02]  /*9f00*/  SYNCS.PHASECHK.TRANS64.TRYWAIT P0, [R0+URZ+0x230], R4 ;  /* 0x00023004000075a7 */ /* 0x0044e400080011ff */
[----:B---3--:R-:W-:Y:S05]  /*9f10*/  @!P0 NANOSLEEP.SYNCS 0x989680 ;  /* 0x009896800000895d */ /* 0x008fea0003900000 */
[----:B------:R-:W3:Y:S02]  /*9f20*/  @!P0 SYNCS.PHASECHK.TRANS64 P0, [R0+URZ+0x230], R4 ;  /* 0x00023004000085a7 */ /* 0x000ee400080010ff */
[----:B---3--:R-:W-:Y:S05]  /*9f30*/  @!P0 BRA `(.L_x_232) ;  /* 0xfffffffc00f08947 */ /* 0x008fea000383ffff */
[----:B------:R-:W-:Y:S05]  /*9f40*/  BRA `(.L_x_233) ;  /* 0xffffffbc001c7947 */ /* 0x000fea000383ffff */
.L_x_113:
[----:B------:R-:W-:Y:S07]  /*9f50*/  MOV R0, UR21 ;  /* 0x0000001500007c02 */ /* 0x000fee0008000f00 */
.L_x_234:
[----:B--2---:R2:W3:Y:S02]  /*9f60*/  SYNCS.PHASECHK.TRANS64.TRYWAIT P0, [R0+URZ+0x238], R4 ;  /* 0x00023804000075a7 */ /* 0x0044e400080011ff */
[----:B---3--:R-:W-:Y:S05]  /*9f70*/  @!P0 NANOSLEEP.SYNCS 0x989680 ;  /* 0x009896800000895d */ /* 0x008fea0003900000 */
[----:B------:R-:W3:Y:S02]  /*9f80*/  @!P0 SYNCS.PHASECHK.TRANS64 P0, [R0+URZ+0x238], R4 ;  /* 0x00023804000085a7 */ /* 0x000ee400080010ff */
[----:B---3--:R-:W-:Y:S05]  /*9f90*/  @!P0 BRA `(.L_x_234) ;  /* 0xfffffffc00f08947 */ /* 0x008fea000383ffff */
[----:B------:R-:W-:Y:S05]  /*9fa0*/  BRA `(.L_x_235) ;  /* 0xffffffbc00607947 */ /* 0x000fea000383ffff */
.L_x_115:
[----:B------:R-:W-:-:S07]  /*9fb0*/  MOV R0, UR21 ;  /* 0x0000001500007c02 */ /* 0x000fce0008000f00 */
.L_x_236:
[----:B---3--:R3:W4:Y:S02]  /*9fc0*/  SYNCS.PHASECHK.TRANS64.TRYWAIT P0, [R0+URZ+0x230], R2 ;  /* 0x00023002000075a7 */ /* 0x00872400080011ff */
[----:B----4-:R-:W-:Y:S05]  /*9fd0*/  @!P0 NANOSLEEP.SYNCS 0x989680 ;  /* 0x009896800000895d */ /* 0x010fea0003900000 */
[----:B------:R-:W4:Y:S02]  /*9fe0*/  @!P0 SYNCS.PHASECHK.TRANS64 P0, [R0+URZ+0x230], R2 ;  /* 0x00023002000085a7 */ /* 0x000f2400080010ff */
[----:B----4-:R-:W-:Y:S05]  /*9ff0*/  @!P0 BRA `(.L_x_236) ;  /* 0xfffffffc00f08947 */ /* 0x010fea000383ffff */
[----:B------:R-:W-:Y:S05]  /*a000*/  BRA `(.L_x_237) ;  /* 0xffffffbc00d47947 */ /* 0x000fea000383ffff */
.L_x_117:
[----:B-1----:R1:W2:Y:S02]  /*a010*/  SYNCS.PHASECHK.TRANS64.TRYWAIT P0, [R3+URZ+0x250], R0 ;  /* 0x00025000030075a7 */ /* 0x0022a400080011ff */
[----:B--2---:R-:W-:Y:S05]  /*a020*/  @!P0 NANOSLEEP.SYNCS 0x989680 ;  /* 0x009896800000895d */ /* 0x004fea0003900000 */
[----:B------:R-:W2:Y:S02]  /*a030*/  @!P0 SYNCS.PHASECHK.TRANS64 P0, [R3+URZ+0x250], R0 ;  /* 0x00025000030085a7 */ /* 0x000ea400080010ff */
[----:B--2---:R-:W-:Y:S05]  /*a040*/  @!P0 BRA `(.L_x_117) ;  /* 0xfffffffc00f08947 */ /* 0x004fea000383ffff */
[----:B------:R-:W-:Y:S05]  /*a050*/  BRA `(.L_x_238) ;  /* 0xffffffc000947947 */ /* 0x000fea000383ffff */
.L_x_128:
[----:B-1----:R1:W2:Y:S02]  /*a060*/  SYNCS.PHASECHK.TRANS64.TRYWAIT P1, [R3+URZ+0x220], R0 ;  /* 0x00022000030075a7 */ /* 0x0022a400080211ff */
[----:B--2---:R-:W-:Y:S05]  /*a070*/  @!P1 NANOSLEEP.SYNCS 0x989680 ;  /* 0x009896800000995d */ /* 0x004fea0003900000 */
[----:B------:R-:W2:Y:S02]  /*a080*/  @!P1 SYNCS.PHASECHK.TRANS64 P1, [R3+URZ+0x220], R0 ;  /* 0x00022000030095a7 */ /* 0x000ea400080210ff */
[----:B--2---:R-:W-:Y:S05]  /*a090*/  @!P1 BRA `(.L_x_128) ;  /* 0xfffffffc00f09947 */ /* 0x004fea000383ffff */
[----:B------:R-:W-:Y:S05]  /*a0a0*/  BRA `(.L_x_127) ;  /* 0xffffffd000047947 */ /* 0x000fea000383ffff */
.L_x_130:
[----:B-1----:R1:W2:Y:S02]  /*a0b0*/  SYNCS.PHASECHK.TRANS64.TRYWAIT P0, [R43+URZ+0x270], R4 ;  /* 0x000270042b0075a7 */ /* 0x0022a400080011ff */
[----:B--2---:R-:W-:Y:S05]  /*a0c0*/  @!P0 NANOSLEEP.SYNCS 0x989680 ;  /* 0x009896800000895d */ /* 0x004fea0003900000 */
[----:B------:R-:W2:Y:S02]  /*a0d0*/  @!P0 SYNCS.PHASECHK.TRANS64 P0, [R43+URZ+0x270], R4 ;  /* 0x000270042b0085a7 */ /* 0x000ea400080010ff */
[----:B--2---:R-:W-:Y:S05]  /*a0e0*/  @!P0 BRA `(.L_x_130) ;  /* 0xfffffffc00f08947 */ /* 0x004fea000383ffff */
[----:B------:R-:W-:Y:S05]  /*a0f0*/  BRA `(.L_x_129) ;  /* 0xffffffd000587947 */ /* 0x000fea000383ffff */
.L_x_138:
[----:B--2---:R2:W3:Y:S02]  /*a100*/  SYNCS.PHASECHK.TRANS64.TRYWAIT P0, [R3+URZ+0x220], R0 ;  /* 0x00022000030075a7 */ /* 0x0044e400080011ff */
[----:B---3--:R-:W-:Y:S05]  /*a110*/  @!P0 NANOSLEEP.SYNCS 0x989680 ;  /* 0x009896800000895d */ /* 0x008fea0003900000 */
[----:B------:R-:W3:Y:S02]  /*a120*/  @!P0 SYNCS.PHASECHK.TRANS64 P0, [R3+URZ+0x220], R0 ;  /* 0x00022000030085a7 */ /* 0x000ee400080010ff */
[----:B---3--:R-:W-:Y:S05]  /*a130*/  @!P0 BRA `(.L_x_138) ;  /* 0xfffffffc00f08947 */ /* 0x008fea000383ffff */
[----:B------:R-:W-:Y:S05]  /*a140*/  BRA `(.L_x_137) ;  /* 0xffffffdc004c7947 */ /* 0x000fea000383ffff */
        .weak           $__internal_0_$__cuda_sm10x_tcgen05_guardrail_trap_col_being_dealloced_not_returned_by_alloc
        .type           $__internal_0_$__cuda_sm10x_tcgen05_guardrail_trap_col_being_dealloced_not_returned_by_alloc,@function
        .size           $__internal_0_$__cuda_sm10x_tcgen05_guardrail_trap_col_being_dealloced_not_returned_by_alloc,($__internal_1_$__cuda_sm10x_tcgen05_guardrail_trap_phase_invalid_during_alloc - $__internal_0_$__cuda_sm10x_tcgen05_guardrail_trap_col_being_dealloced_not_returned_by_alloc)
$__internal_0_$__cuda_sm10x_tcgen05_guardrail_trap_col_being_dealloced_not_returned_by_alloc:
[----:B------:R-:W-:Y:S05]  /*a150*/  BPT.TRAP 0x1 ;  /* 0x000000040000795c */ /* 0x000fea0000300000 */
[----:B------:R-:W-:-:S04]  /*a160*/  HFMA2 R3, -RZ, RZ, 0, 0 ;  /* 0x00000000ff037431 */ /* 0x000fc800000001ff */
[----:B------:R-:W-:Y:S05]  /*a170*/  RET.REL.NODEC R2 `(_ZN7cutlass13device_kernelINS_4gemm6kernel13GemmUniversalIN4cute5tupleIJiiiiEEENS1_10collective13CollectiveMmaINS1_35MainloopSm100TmaUmmaWarpSpecializedILi34ELi2ELi4ENS5_IJNS4_1CILi2EEENSA_ILi1EEESC_EEEEENS5_IJNSA_ILi64EEENSA_ILi128EEENSA_ILi32EEEEEEaNS5_IJlSC_lEEEaSJ_NS4_8TiledMMAINS4_8MMA_AtomIJNS4_15SM100_MMA_S8_SSIaaiLi64ELi128ELNS4_4UMMA5MajorE0ELSO_0ELNSN_8SaturateE0EEEEEENS4_6LayoutINS5_IJSC_SC_SC_EEENS5_IJNSA_ILi0EEESU_SU_EEEEENS5_IJNS4_10UnderscoreESX_SX_EEEEENS4_13SM90_TMA_LOADENS4_14ComposedLayoutINS4_7SwizzleILi1ELi4ELi3EEENS4_18smem_ptr_flag_bitsILi8EEENSS_INS5_IJNSA_ILi8EEESH_EEENS5_IJSH_SC_EEEEEEEvNS4_8identityENS4_23SM90_TMA_LOAD_MULTICASTES1A_vS1B_EENS_8epilogue10collective18CollectiveEpilogueINS1E_23Sm100TmaWarpSpecializedILi2ELi2ELi32ELb0ELb0EEEJSI_NS5_IJNSS_ISF_SC_EES1J_EEEaSJ_aSJ_NS1E_6fusion15FusionCallbacksIS1I_NS1L_17LinearCombinationIaiaiLNS_15FloatRoundStyleE2EEESI_S1K_JEEENS4_5SM1004TMEM4LOAD26SM100_TMEM_LOAD_16dp32b32xES10_NS11_INS12_ILi2ELi4ELi3EEES15_NSS_INS5_IJS16_SF_EEENS5_IJSF_SC_EEEEEEENS4_39AutoVectorizingCopyWithAssumedAlignmentILi128EEENS4_14SM90_TMA_STOREES1Z_S21_S21_EEEvvEEEEvNT_6ParamsE) ;  /* 0xffffff5c02a07950 */ /* 0x000fea0003c3ffff */
        .weak           $__internal_1_$__cuda_sm10x_tcgen05_guardrail_trap_phase_invalid_during_alloc
        .type           $__internal_1_$__cuda_sm10x_tcgen05_guardrail_trap_phase_invalid_during_alloc,@function
        .size           $__internal_1_$__cuda_sm10x_tcgen05_guardrail_trap_phase_invalid_during_alloc,($__internal_2_$__cuda_sm10x_tcgen05_guardrail_trap_unallocated_columns_being_dealloced - $__internal_1_$__cuda_sm10x_tcgen05_guardrail_trap_phase_invalid_during_alloc)
$__internal_1_$__cuda_sm10x_tcgen05_guardrail_trap_phase_invalid_during_alloc:
[----:B------:R-:W-:Y:S05]  /*a180*/  BPT.TRAP 0x1 ;  /* 0x000000040000795c */ /* 0x000fea0000300000 */
[----:B------:R-:W-:-:S04]  /*a190*/  MOV R5, 0x0 ;  /* 0x0000000000057802 */ /* 0x000fc80000000f00 */
[----:B------:R-:W-:Y:S05]  /*a1a0*/  RET.REL.NODEC R4 `(_ZN7cutlass13device_kernelINS_4gemm6kernel13GemmUniversalIN4cute5tupleIJiiiiEEENS1_10collective13CollectiveMmaINS1_35MainloopSm100TmaUmmaWarpSpecializedILi34ELi2ELi4ENS5_IJNS4_1CILi2EEENSA_ILi1EEESC_EEEEENS5_IJNSA_ILi64EEENSA_ILi128EEENSA_ILi32EEEEEEaNS5_IJlSC_lEEEaSJ_NS4_8TiledMMAINS4_8MMA_AtomIJNS4_15SM100_MMA_S8_SSIaaiLi64ELi128ELNS4_4UMMA5MajorE0ELSO_0ELNSN_8SaturateE0EEEEEENS4_6LayoutINS5_IJSC_SC_SC_EEENS5_IJNSA_ILi0EEESU_SU_EEEEENS5_IJNS4_10UnderscoreESX_SX_EEEEENS4_13SM90_TMA_LOADENS4_14ComposedLayoutINS4_7SwizzleILi1ELi4ELi3EEENS4_18smem_ptr_flag_bitsILi8EEENSS_INS5_IJNSA_ILi8EEESH_EEENS5_IJSH_SC_EEEEEEEvNS4_8identityENS4_23SM90_TMA_LOAD_MULTICASTES1A_vS1B_EENS_8epilogue10collective18CollectiveEpilogueINS1E_23Sm100TmaWarpSpecializedILi2ELi2ELi32ELb0ELb0EEEJSI_NS5_IJNSS_ISF_SC_EES1J_EEEaSJ_aSJ_NS1E_6fusion15FusionCallbacksIS1I_NS1L_17LinearCombinationIaiaiLNS_15FloatRoundStyleE2EEESI_S1K_JEEENS4_5SM1004TMEM4LOAD26SM100_TMEM_LOAD_16dp32b32xES10_NS11_INS12_ILi2ELi4ELi3EEES15_NSS_INS5_IJS16_SF_EEENS5_IJSF_SC_EEEEEEENS4_39AutoVectorizingCopyWithAssumedAlignmentILi128EEENS4_14SM90_TMA_STOREES1Z_S21_S21_EEEvvEEEEvNT_6ParamsE) ;  /* 0xffffff5c04947950 */ /* 0x000fea0003c3ffff */
        .weak           $__internal_2_$__cuda_sm10x_tcgen05_guardrail_trap_unallocated_columns_being_dealloced
        .type           $__internal_2_$__cuda_sm10x_tcgen05_guardrail_trap_unallocated_columns_being_dealloced,@function
        .size           $__internal_2_$__cuda_sm10x_tcgen05_guardrail_trap_unallocated_columns_being_dealloced,(.L_x_240 - $__internal_2_$__cuda_sm10x_tcgen05_guardrail_trap_unallocated_columns_being_dealloced)
$__internal_2_$__cuda_sm10x_tcgen05_guardrail_trap_unallocated_columns_being_dealloced:
[----:B------:R-:W-:Y:S05]  /*a1b0*/  BPT.TRAP 0x1 ;  /* 0x000000040000795c */ /* 0x000fea0000300000 */
[----:B------:R-:W-:-:S04]  /*a1c0*/  HFMA2 R3, -RZ, RZ, 0, 0 ;  /* 0x00000000ff037431 */ /* 0x000fc800000001ff */
[----:B------:R-:W-:Y:S05]  /*a1d0*/  RET.REL.NODEC R2 `(_ZN7cutlass13device_kernelINS_4gemm6kernel13GemmUniversalIN4cute5tupleIJiiiiEEENS1_10collective13CollectiveMmaINS1_35MainloopSm100TmaUmmaWarpSpecializedILi34ELi2ELi4ENS5_IJNS4_1CILi2EEENSA_ILi1EEESC_EEEEENS5_IJNSA_ILi64EEENSA_ILi128EEENSA_ILi32EEEEEEaNS5_IJlSC_lEEEaSJ_NS4_8TiledMMAINS4_8MMA_AtomIJNS4_15SM100_MMA_S8_SSIaaiLi64ELi128ELNS4_4UMMA5MajorE0ELSO_0ELNSN_8SaturateE0EEEEEENS4_6LayoutINS5_IJSC_SC_SC_EEENS5_IJNSA_ILi0EEESU_SU_EEEEENS5_IJNS4_10UnderscoreESX_SX_EEEEENS4_13SM90_TMA_LOADENS4_14ComposedLayoutINS4_7SwizzleILi1ELi4ELi3EEENS4_18smem_ptr_flag_bitsILi8EEENSS_INS5_IJNSA_ILi8EEESH_EEENS5_IJSH_SC_EEEEEEEvNS4_8identityENS4_23SM90_TMA_LOAD_MULTICASTES1A_vS1B_EENS_8epilogue10collective18CollectiveEpilogueINS1E_23Sm100TmaWarpSpecializedILi2ELi2ELi32ELb0ELb0EEEJSI_NS5_IJNSS_ISF_SC_EES1J_EEEaSJ_aSJ_NS1E_6fusion15FusionCallbacksIS1I_NS1L_17LinearCombinationIaiaiLNS_15FloatRoundStyleE2EEESI_S1K_JEEENS4_5SM1004TMEM4LOAD26SM100_TMEM_LOAD_16dp32b32xES10_NS11_INS12_ILi2ELi4ELi3EEES15_NSS_INS5_IJS16_SF_EEENS5_IJSF_SC_EEEEEEENS4_39AutoVectorizingCopyWithAssumedAlignmentILi128EEENS4_14SM90_TMA_STOREES1Z_S21_S21_EEEvvEEEEvNT_6ParamsE) ;  /* 0xffffff5c02887950 */ /* 0x000fea0003c3ffff */
.L_x_239:
[----:B------:R-:W-:-:S00]  /*a1e0*/  BRA `(.L_x_239) ;  /* 0xfffffffc00fc7947 */ /* 0x000fc0000383ffff */
[----:B------:R-:W-:-:S00]  /*a1f0*/  NOP ;  /* 0x0000000000007918 */ /* 0x000fc00000000000 */
        /* <DEDUP_REMOVED lines=8> */
.L_x_240:


//--------------------- .nv.global.init           --------------------------
	.section	.nv.global.init,"aw",@progbits
.nv.global.init:
	.type		$str$27,@object
	.size		$str$27,($str$28 - $str$27)
$str$27:
        /*0000*/ 	.byte	0x28, 0x61, 0x64, 0x64, 0x72, 0x65, 0x73, 0x73, 0x20, 0x26, 0x20, 0x6d, 0x61, 0x73, 0x6b, 0x29
        /*0010*/ 	.byte	0x20, 0x3d, 0x3d, 0x20, 0x30, 0x00
	.type		$str$28,@object
	.size		$str$28,($str$26 - $str$28)
$str$28:
        /*0016*/ 	.byte	0x2f, 0x74, 0x6d, 0x70, 0x2f, 0x63, 0x75, 0x74, 0x6c, 0x61, 0x73, 0x73, 0x5f, 0x73, 0x77, 0x65
        /*0026*/ 	.byte	0x65, 0x70, 0x5f, 0x73, 0x72, 0x63, 0x2f, 0x69, 0x6e, 0x63, 0x6c, 0x75, 0x64, 0x65, 0x2f, 0x63
        /*0036*/ 	.byte	0x75, 0x74, 0x65, 0x2f, 0x70, 0x6f, 0x69, 0x6e, 0x74, 0x65, 0x72, 0x5f, 0x66, 0x6c, 0x61, 0x67
        /*0046*/ 	.byte	0x67, 0x65, 0x64, 0x2e, 0x68, 0x70, 0x70, 0x00
	.type		$str$26,@object
	.size		$str$26,($str$25 - $str$26)
$str$26:
        /*004e*/ 	.byte	0x2f, 0x74, 0x6d, 0x70, 0x2f, 0x63, 0x75, 0x74, 0x6c, 0x61, 0x73, 0x73, 0x5f, 0x73, 0x77, 0x65
        /*005e*/ 	.byte	0x65, 0x70, 0x5f, 0x73, 0x72, 0x63, 0x2f, 0x69, 0x6e, 0x63, 0x6c, 0x75, 0x64, 0x65, 0x2f, 0x63
        /*006e*/ 	.byte	0x75, 0x74, 0x65, 0x2f, 0x61, 0x74, 0x6f, 0x6d, 0x2f, 0x63, 0x6f, 0x70, 0x79, 0x5f, 0x74, 0x72
        /*007e*/ 	.byte	0x61, 0x69, 0x74, 0x73, 0x5f, 0x73, 0x6d, 0x31, 0x30, 0x30, 0x2e, 0x68, 0x70, 0x70, 0x00
	.type		$str$25,@object
	.size		$str$25,(__unnamed_1 - $str$25)
$str$25:
        /*008d*/ 	.byte	0x28, 0x28, 0x75, 0x69, 0x6e, 0x74, 0x33, 0x32, 0x5f, 0x74, 0x28, 0x74, 0x68, 0x72, 0x65, 0x61
        /*009d*/ 	.byte	0x64, 0x49, 0x64, 0x78, 0x2e, 0x78, 0x29, 0x20, 0x2f, 0x20, 0x33, 0x32, 0x29, 0x20, 0x25, 0x20
        /*00ad*/ 	.byte	0x34, 0x29, 0x20, 0x3d, 0x3d, 0x20, 0x28, 0x28, 0x28, 0x74, 0x6d, 0x65, 0x6d, 0x5f, 0x61, 0x64
        /*00bd*/ 	.byte	0x64, 0x72, 0x20, 0x3e, 0x3e, 0x20, 0x31, 0x36, 0x29, 0x20, 0x2f, 0x20, 0x33, 0x32, 0x29, 0x20
        /*00cd*/ 	.byte	0x25, 0x20, 0x34, 0x29, 0x00
	.type		__unnamed_1,@object
	.size		__unnamed_1,(__unnamed_2 - __unnamed_1)
__unnamed_1:
        /*00d2*/ 	.byte	0x61, 0x75, 0x74, 0x6f, 0x20, 0x63, 0x75, 0x74, 0x65, 0x3a, 0x3a, 0x61, 0x73, 0x5f, 0x70, 0x6f
        /* <DEDUP_REMOVED lines=24> */
        /*0262*/ 	.byte	0x00
	.type		__unnamed_2,@object
	.size		__unnamed_2,(.L_2 - __unnamed_2)
__unnamed_2:
        /* <DEDUP_REMOVED lines=41> */
.L_2:


//--------------------- .nv.shared._ZN7cutlass13device_kernelINS_4gemm6kernel13GemmUniversalIN4cute5tupleIJiiiiEEENS1_10collective13CollectiveMmaINS1_35MainloopSm100TmaUmmaWarpSpecializedILi34ELi2ELi4ENS5_IJNS4_1CILi2EEENSA_ILi1EEESC_EEEEENS5_IJNSA_ILi64EEENSA_ILi128EEENSA_ILi32EEEEEEaNS5_IJlSC_lEEEaSJ_NS4_8TiledMMAINS4_8MMA_AtomIJNS4_15SM100_MMA_S8_SSIaaiLi64ELi128ELNS4_4UMMA5MajorE0ELSO_0ELNSN_8SaturateE0EEEEEENS4_6LayoutINS5_IJSC_SC_SC_EEENS5_IJNSA_ILi0EEESU_SU_EEEEENS5_IJNS4_10UnderscoreESX_SX_EEEEENS4_13SM90_TMA_LOADENS4_14ComposedLayoutINS4_7SwizzleILi1ELi4ELi3EEENS4_18smem_ptr_flag_bitsILi8EEENSS_INS5_IJNSA_ILi8EEESH_EEENS5_IJSH_SC_EEEEEEEvNS4_8identityENS4_23SM90_TMA_LOAD_MULTICASTES1A_vS1B_EENS_8epilogue10collective18CollectiveEpilogueINS1E_23Sm100TmaWarpSpecializedILi2ELi2ELi32ELb0ELb0EEEJSI_NS5_IJNSS_ISF_SC_EES1J_EEEaSJ_aSJ_NS1E_6fusion15FusionCallbacksIS1I_NS1L_17LinearCombinationIaiaiLNS_15FloatRoundStyleE2EEESI_S1K_JEEENS4_5SM1004TMEM4LOAD26SM100_TMEM_LOAD_16dp32b32xES10_NS11_INS12_ILi2ELi4ELi3EEES15_NSS_INS5_IJS16_SF_EEENS5_IJSF_SC_EEEEEEENS4_39AutoVectorizingCopyWithAssumedAlignmentILi128EEENS4_14SM90_TMA_STOREES1Z_S21_S21_EEEvvEEEEvNT_6ParamsE --------------------------
	.section	.nv.shared._ZN7cutlass13device_kernelINS_4gemm6kernel13GemmUniversalIN4cute5tupleIJiiiiEEENS1_10collective13CollectiveMmaINS1_35MainloopSm100TmaUmmaWarpSpecializedILi34ELi2ELi4ENS5_IJNS4_1CILi2EEENSA_ILi1EEESC_EEEEENS5_IJNSA_ILi64EEENSA_ILi128EEENSA_ILi32EEEEEEaNS5_IJlSC_lEEEaSJ_NS4_8TiledMMAINS4_8MMA_AtomIJNS4_15SM100_MMA_S8_SSIaaiLi64ELi128ELNS4_4UMMA5MajorE0ELSO_0ELNSN_8SaturateE0EEEEEENS4_6LayoutINS5_IJSC_SC_SC_EEENS5_IJNSA_ILi0EEESU_SU_EEEEENS5_IJNS4_10UnderscoreESX_SX_EEEEENS4_13SM90_TMA_LOADENS4_14ComposedLayoutINS4_7SwizzleILi1ELi4ELi3EEENS4_18smem_ptr_flag_bitsILi8EEENSS_INS5_IJNSA_ILi8EEESH_EEENS5_IJSH_SC_EEEEEEEvNS4_8identityENS4_23SM90_TMA_LOAD_MULTICASTES1A_vS1B_EENS_8epilogue10collective18CollectiveEpilogueINS1E_23Sm100TmaWarpSpecializedILi2ELi2ELi32ELb0ELb0EEEJSI_NS5_IJNSS_ISF_SC_EES1J_EEEaSJ_aSJ_NS1E_6fusion15FusionCallbacksIS1I_NS1L_17LinearCombinationIaiaiLNS_15FloatRoundStyleE2EEESI_S1K_JEEENS4_5SM1004TMEM4LOAD26SM100_TMEM_LOAD_16dp32b32xES10_NS11_INS12_ILi2ELi4ELi3EEES15_NSS_INS5_IJS16_SF_EEENS5_IJSF_SC_EEEEEEENS4_39AutoVectorizingCopyWithAssumedAlignmentILi128EEENS4_14SM90_TMA_STOREES1Z_S21_S21_EEEvvEEEEvNT_6ParamsE,"aw",@nobits
	.sectionflags	@""
	.align	16
	.zero		1024


//--------------------- .nv.shared.reserved.0     --------------------------
	.section	.nv.shared.reserved.0,"aw",@nobits
	.weak		__nv_reservedSMEM_offset_0_alias
	.size		__nv_reservedSMEM_offset_0_alias, 0, 64
	.other		__nv_reservedSMEM_offset_0_alias,@"STO_CUDA_RESERVED_SHARED STV_DEFAULT"
__nv_reservedSMEM_offset_0_alias:
	.zero		0
.nv.shared.reserved.0:
	.zero		64
	.weak		__nv_reservedSMEM_tcgen05_partition
	.type		__nv_reservedSMEM_tcgen05_partition,@object
	.size		__nv_reservedSMEM_tcgen05_partition,(.L_0 - __nv_reservedSMEM_tcgen05_partition)
__nv_reservedSMEM_tcgen05_partition:
	.zero		32
.L_0:


//--------------------- .nv.global                --------------------------
	.section	.nv.global,"aw",@nobits
.nv.global:
	.type		_ZN40_INTERNAL_4434501f_4_k_cu_4157505e_286684cute1_E,@object
	.size		_ZN40_INTERNAL_4434501f_4_k_cu_4157505e_286684cute1_E,(_ZN40_INTERNAL_4434501f_4_k_cu_4157505e_286684cuda3std3__45__cpo6cbeginE - _ZN40_INTERNAL_4434501f_4_k_cu_4157505e_286684cute1_E)
_ZN40_INTERNAL_4434501f_4_k_cu_4157505e_286684cute1_E:
	.zero		1
	.type		_ZN40_INTERNAL_4434501f_4_k_cu_4157505e_286684cuda3std3__45__cpo6cbeginE,@object
	.size		_ZN40_INTERNAL_4434501f_4_k_cu_4157505e_286684cuda3std3__45__cpo6cbeginE,(_ZN40_INTERNAL_4434501f_4_k_cu_4157505e_286684cuda3std3__48in_placeE - _ZN40_INTERNAL_4434501f_4_k_cu_4157505e_286684cuda3std3__45__cpo6cbeginE)
_ZN40_INTERNAL_4434501f_4_k_cu_4157505e_286684cuda3std3__45__cpo6cbeginE:
	.zero		1
	.type		_ZN40_INTERNAL_4434501f_4_k_cu_4157505e_286684cuda3std3__48in_placeE,@object
	.size		_ZN40_INTERNAL_4434501f_4_k_cu_4157505e_286684cuda3std3__48in_placeE,(_ZN40_INTERNAL_4434501f_4_k_cu_4157505e_286684cuda3std6ranges3__45__cpo9iter_moveE - _ZN40_INTERNAL_4434501f_4_k_cu_4157505e_286684cuda3std3__48in_placeE)
_ZN40_INTERNAL_4434501f_4_k_cu_4157505e_286684cuda3std3__48in_placeE:
	.zero		1
	.type		_ZN40_INTERNAL_4434501f_4_k_cu_4157505e_286684cuda3std6ranges3__45__cpo9iter_moveE,@object
	.size		_ZN40_INTERNAL_4434501f_4_k_cu_4157505e_286684cuda3std6ranges3__45__cpo9iter_moveE,(_ZN40_INTERNAL_4434501f_4_k_cu_4157505e_286684cuda3std3__45__cpo5beginE - _ZN40_INTERNAL_4434501f_4_k_cu_4157505e_286684cuda3std6ranges3__45__cpo9iter_moveE)
_ZN40_INTERNAL_4434501f_4_k_cu_4157505e_286684cuda3std6ranges3__45__cpo9iter_moveE:
	.zero		1
	.type		_ZN40_INTERNAL_4434501f_4_k_cu_4157505e_286684cuda3std3__45__cpo5beginE,@object
	.size		_ZN40_INTERNAL_4434501f_4_k_cu_4157505e_286684cuda3std3__45__cpo5beginE,(_ZN40_INTERNAL_4434501f_4_k_cu_4157505e_286684cuda3std3__442_GLOBAL__N__4434501f_4_k_cu_4157505e_286686ignoreE - _ZN40_INTERNAL_4434501f_4_k_cu_4157505e_286684cuda3std3__45__cpo5beginE)
_ZN40_INTERNAL_4434501f_4_k_cu_4157505e_286684cuda3std3__45__cpo5beginE:
	.zero		1
	.type		_ZN40_INTERNAL_4434501f_4_k_cu_4157505e_286684cuda3std3__442_GLOBAL__N__4434501f_4_k_cu_4157505e_286686ignoreE,@object
	.size		_ZN40_INTERNAL_4434501f_4_k_cu_4157505e_286684cuda3std3__442_GLOBAL__N__4434501f_4_k_cu_4157505e_286686ignoreE,(_ZN40_INTERNAL_4434501f_4_k_cu_4157505e_286684cute7productE - _ZN40_INTERNAL_4434501f_4_k_cu_4157505e_286684cuda3std3__442_GLOBAL__N__4434501f_4_k_cu_4157505e_286686ignoreE)
_ZN40_INTERNAL_4434501f_4_k_cu_4157505e_286684cuda3std3__442_GLOBAL__N__4434501f_4_k_cu_4157505e_286686ignoreE:
	.zero		1
	.type		_ZN40_INTERNAL_4434501f_4_k_cu_4157505e_286684cute7productE,@object
	.size		_ZN40_INTERNAL_4434501f_4_k_cu_4157505e_286684cute7productE,(_ZN40_INTERNAL_4434501f_4_k_cu_4157505e_286684cuda3std3__45__cpo3endE - _ZN40_INTERNAL_4434501f_4_k_cu_4157505e_286684cute7productE)
_ZN40_INTERNAL_4434501f_4_k_cu_4157505e_286684cute7productE:
	.zero		1
	.type		_ZN40_INTERNAL_4434501f_4_k_cu_4157505e_286684cuda3std3__45__cpo3endE,@object
	.size		_ZN40_INTERNAL_4434501f_4_k_cu_4157505e_286684cuda3std3__45__cpo3endE,(_ZN40_INTERNAL_4434501f_4_k_cu_4157505e_286684cuda3std3__419piecewise_constructE - _ZN40_INTERNAL_4434501f_4_k_cu_4157505e_286684cuda3std3__45__cpo3endE)
_ZN40_INTERNAL_4434501f_4_k_cu_4157505e_286684cuda3std3__45__cpo3endE:
	.zero		1
	.type		_ZN40_INTERNAL_4434501f_4_k_cu_4157505e_286684cuda3std3__419piecewise_constructE,@object
	.size		_ZN40_INTERNAL_4434501f_4_k_cu_4157505e_286684cuda3std3__419piecewise_constructE,(_ZN40_INTERNAL_4434501f_4_k_cu_4157505e_286684cuda3std3__45__cpo4cendE - _ZN40_INTERNAL_4434501f_4_k_cu_4157505e_286684cuda3std3__419piecewise_constructE)
_ZN40_INTERNAL_4434501f_4_k_cu_4157505e_286684cuda3std3__419piecewise_constructE:
	.zero		1
	.type		_ZN40_INTERNAL_4434501f_4_k_cu_4157505e_286684cuda3std3__45__cpo4cendE,@object
	.size		_ZN40_INTERNAL_4434501f_4_k_cu_4157505e_286684cuda3std3__45__cpo4cendE,(_ZN40_INTERNAL_4434501f_4_k_cu_4157505e_286684cuda3std6ranges3__45__cpo4swapE - _ZN40_INTERNAL_4434501f_4_k_cu_4157505e_286684cuda3std3__45__cpo4cendE)
_ZN40_INTERNAL_4434501f_4_k_cu_4157505e_286684cuda3std3__45__cpo4cendE:
	.zero		1
	.type		_ZN40_INTERNAL_4434501f_4_k_cu_4157505e_286684cuda3std6ranges3__45__cpo4swapE,@object
	.size		_ZN40_INTERNAL_4434501f_4_k_cu_4157505e_286684cuda3std6ranges3__45__cpo4swapE,(.L_10 - _ZN40_INTERNAL_4434501f_4_k_cu_4157505e_286684cuda3std6ranges3__45__cpo4swapE)
_ZN40_INTERNAL_4434501f_4_k_cu_4157505e_286684cuda3std6ranges3__45__cpo4swapE:
	.zero		1
.L_10:


//--------------------- .nv.constant0._ZN7cutlass13device_kernelINS_4gemm6kernel13GemmUniversalIN4cute5tupleIJiiiiEEENS1_10collective13CollectiveMmaINS1_35MainloopSm100TmaUmmaWarpSpecializedILi34ELi2ELi4ENS5_IJNS4_1CILi2EEENSA_ILi1EEESC_EEEEENS5_IJNSA_ILi64EEENSA_ILi128EEENSA_ILi32EEEEEEaNS5_IJlSC_lEEEaSJ_NS4_8TiledMMAINS4_8MMA_AtomIJNS4_15SM100_MMA_S8_SSIaaiLi64ELi128ELNS4_4UMMA5MajorE0ELSO_0ELNSN_8SaturateE0EEEEEENS4_6LayoutINS5_IJSC_SC_SC_EEENS5_IJNSA_ILi0EEESU_SU_EEEEENS5_IJNS4_10UnderscoreESX_SX_EEEEENS4_13SM90_TMA_LOADENS4_14ComposedLayoutINS4_7SwizzleILi1ELi4ELi3EEENS4_18smem_ptr_flag_bitsILi8EEENSS_INS5_IJNSA_ILi8EEESH_EEENS5_IJSH_SC_EEEEEEEvNS4_8identityENS4_23SM90_TMA_LOAD_MULTICASTES1A_vS1B_EENS_8epilogue10collective18CollectiveEpilogueINS1E_23Sm100TmaWarpSpecializedILi2ELi2ELi32ELb0ELb0EEEJSI_NS5_IJNSS_ISF_SC_EES1J_EEEaSJ_aSJ_NS1E_6fusion15FusionCallbacksIS1I_NS1L_17LinearCombinationIaiaiLNS_15FloatRoundStyleE2EEESI_S1K_JEEENS4_5SM1004TMEM4LOAD26SM100_TMEM_LOAD_16dp32b32xES10_NS11_INS12_ILi2ELi4ELi3EEES15_NSS_INS5_IJS16_SF_EEENS5_IJSF_SC_EEEEEEENS4_39AutoVectorizingCopyWithAssumedAlignmentILi128EEENS4_14SM90_TMA_STOREES1Z_S21_S21_EEEvvEEEEvNT_6ParamsE --------------------------
	.section	.nv.constant0._ZN7cutlass13device_kernelINS_4gemm6kernel13GemmUniversalIN4cute5tupleIJiiiiEEENS1_10collective13CollectiveMmaINS1_35MainloopSm100TmaUmmaWarpSpecializedILi34ELi2ELi4ENS5_IJNS4_1CILi2EEENSA_ILi1EEESC_EEEEENS5_IJNSA_ILi64EEENSA_ILi128EEENSA_ILi32EEEEEEaNS5_IJlSC_lEEEaSJ_NS4_8TiledMMAINS4_8MMA_AtomIJNS4_15SM100_MMA_S8_SSIaaiLi64ELi128ELNS4_4UMMA5MajorE0ELSO_0ELNSN_8SaturateE0EEEEEENS4_6LayoutINS5_IJSC_SC_SC_EEENS5_IJNSA_ILi0EEESU_SU_EEEEENS5_IJNS4_10UnderscoreESX_SX_EEEEENS4_13SM90_TMA_LOADENS4_14ComposedLayoutINS4_7SwizzleILi1ELi4ELi3EEENS4_18smem_ptr_flag_bitsILi8EEENSS_INS5_IJNSA_ILi8EEESH_EEENS5_IJSH_SC_EEEEEEEvNS4_8identityENS4_23SM90_TMA_LOAD_MULTICASTES1A_vS1B_EENS_8epilogue10collective18CollectiveEpilogueINS1E_23Sm100TmaWarpSpecializedILi2ELi2ELi32ELb0ELb0EEEJSI_NS5_IJNSS_ISF_SC_EES1J_EEEaSJ_aSJ_NS1E_6fusion15FusionCallbacksIS1I_NS1L_17LinearCombinationIaiaiLNS_15FloatRoundStyleE2EEESI_S1K_JEEENS4_5SM1004TMEM4LOAD26SM100_TMEM_LOAD_16dp32b32xES10_NS11_INS12_ILi2ELi4ELi3EEES15_NSS_INS5_IJS16_SF_EEENS5_IJSF_SC_EEEEEEENS4_39AutoVectorizingCopyWithAssumedAlignmentILi128EEENS4_14SM90_TMA_STOREES1Z_S21_S21_EEEvvEEEEvNT_6ParamsE,"a",@progbits
	.sectionflags	@""
	.align	4
.nv.constant0._ZN7cutlass13device_kernelINS_4gemm6kernel13GemmUniversalIN4cute5tupleIJiiiiEEENS1_10collective13CollectiveMmaINS1_35MainloopSm100TmaUmmaWarpSpecializedILi34ELi2ELi4ENS5_IJNS4_1CILi2EEENSA_ILi1EEESC_EEEEENS5_IJNSA_ILi64EEENSA_ILi128EEENSA_ILi32EEEEEEaNS5_IJlSC_lEEEaSJ_NS4_8TiledMMAINS4_8MMA_AtomIJNS4_15SM100_MMA_S8_SSIaaiLi64ELi128ELNS4_4UMMA5MajorE0ELSO_0ELNSN_8SaturateE0EEEEEENS4_6LayoutINS5_IJSC_SC_SC_EEENS5_IJNSA_ILi0EEESU_SU_EEEEENS5_IJNS4_10UnderscoreESX_SX_EEEEENS4_13SM90_TMA_LOADENS4_14ComposedLayoutINS4_7SwizzleILi1ELi4ELi3EEENS4_18smem_ptr_flag_bitsILi8EEENSS_INS5_IJNSA_ILi8EEESH_EEENS5_IJSH_SC_EEEEEEEvNS4_8identityENS4_23SM90_TMA_LOAD_MULTICASTES1A_vS1B_EENS_8epilogue10collective18CollectiveEpilogueINS1E_23Sm100TmaWarpSpecializedILi2ELi2ELi32ELb0ELb0EEEJSI_NS5_IJNSS_ISF_SC_EES1J_EEEaSJ_aSJ_NS1E_6fusion15FusionCallbacksIS1I_NS1L_17LinearCombinationIaiaiLNS_15FloatRoundStyleE2EEESI_S1K_JEEENS4_5SM1004TMEM4LOAD26SM100_TMEM_LOAD_16dp32b32xES10_NS11_INS12_ILi2ELi4ELi3EEES15_NSS_INS5_IJS16_SF_EEENS5_IJSF_SC_EEEEEEENS4_39AutoVectorizingCopyWithAssumedAlignmentILi128EEENS4_14SM90_TMA_STOREES1Z_S21_S21_EEEvvEEEEvNT_6ParamsE:
	.zero		2944


//--------------------- SYMBOLS --------------------------

	.type		.nv.reservedSmem.offset0,@object
	.size		.nv.reservedSmem.offset0,0x4
	.type		.nv.reservedSmem.cap,@object
	.size		.nv.reservedSmem.cap,0x4
	.type		__assertfail,@function
